	.headerflags	@"EF_CUDA_TEXMODE_UNIFIED EF_CUDA_64BIT_ADDRESS EF_CUDA_SM86 EF_CUDA_VIRTUAL_SM(EF_CUDA_SM86)"
	.elftype	@"ET_EXEC"


//--------------------- .nv.info                  --------------------------
	.section	.nv.info,"",@"SHT_CUDA_INFO"
	.align	4


	//----- nvinfo : EIATTR_REGCOUNT
	.align		4
        /*0000*/ 	.byte	0x04, 0x2f
        /*0002*/ 	.short	(.L_2 - .L_1)
	.align		4
.L_1:
        /*0004*/ 	.word	index@(triton__0d1d2d3d4d5d6d7de8de)
        /*0008*/ 	.word	0x00000028


	//----- nvinfo : EIATTR_MAX_STACK_SIZE
	.align		4
.L_2:
        /*000c*/ 	.byte	0x04, 0x23
        /*000e*/ 	.short	(.L_4 - .L_3)
	.align		4
.L_3:
        /*0010*/ 	.word	index@(triton__0d1d2d3d4d5d6d7de8de)
        /*0014*/ 	.word	0x00000000


	//----- nvinfo : EIATTR_MIN_STACK_SIZE
	.align		4
.L_4:
        /*0018*/ 	.byte	0x04, 0x12
        /*001a*/ 	.short	(.L_6 - .L_5)
	.align		4
.L_5:
        /*001c*/ 	.word	index@(triton__0d1d2d3d4d5d6d7de8de)
        /*0020*/ 	.word	0x00000000


	//----- nvinfo : EIATTR_FRAME_SIZE
	.align		4
.L_6:
        /*0024*/ 	.byte	0x04, 0x11
        /*0026*/ 	.short	(.L_8 - .L_7)
	.align		4
.L_7:
        /*0028*/ 	.word	index@(triton__0d1d2d3d4d5d6d7de8de)
        /*002c*/ 	.word	0x00000000
.L_8:


//--------------------- .nv.info.triton__0d1d2d3d4d5d6d7de8de --------------------------
	.section	.nv.info.triton__0d1d2d3d4d5d6d7de8de,"",@"SHT_CUDA_INFO"
	.align	4


	//----- nvinfo : EIATTR_CUDA_API_VERSION
	.align		4
        /*0000*/ 	.byte	0x04, 0x37
        /*0002*/ 	.short	(.L_10 - .L_9)
.L_9:
        /*0004*/ 	.word	0x0000007b


	//----- nvinfo : EIATTR_SW2861232_WAR
	.align		4
.L_10:
        /*0008*/ 	.byte	0x01, 0x35
	.zero		2


	//----- nvinfo : EIATTR_PARAM_CBANK
	.align		4
        /*000c*/ 	.byte	0x04, 0x0a
        /*000e*/ 	.short	(.L_12 - .L_11)
	.align		4
.L_11:
        /*0010*/ 	.word	index@(.nv.constant0.triton__0d1d2d3d4d5d6d7de8de)
        /*0014*/ 	.short	0x0160
        /*0016*/ 	.short	0x0040


	//----- nvinfo : EIATTR_CBANK_PARAM_SIZE
	.align		4
.L_12:
        /*0018*/ 	.byte	0x03, 0x19
        /*001a*/ 	.short	0x0040


	//----- nvinfo : EIATTR_KPARAM_INFO
	.align		4
        /*001c*/ 	.byte	0x04, 0x17
        /*001e*/ 	.short	(.L_14 - .L_13)
.L_13:
        /*0020*/ 	.word	0x00000000
        /*0024*/ 	.short	0x0008
        /*0026*/ 	.short	0x003c
        /*0028*/ 	.byte	0x00, 0xf0, 0x11, 0x00


	//----- nvinfo : EIATTR_KPARAM_INFO
	.align		4
.L_14:
        /*002c*/ 	.byte	0x04, 0x17
        /*002e*/ 	.short	(.L_16 - .L_15)
.L_15:
        /*0030*/ 	.word	0x00000000
        /*0034*/ 	.short	0x0007
        /*0036*/ 	.short	0x0038
        /*0038*/ 	.byte	0x00, 0xf0, 0x11, 0x00


	//----- nvinfo : EIATTR_KPARAM_INFO
	.align		4
.L_16:
        /*003c*/ 	.byte	0x04, 0x17
        /*003e*/ 	.short	(.L_18 - .L_17)
.L_17:
        /*0040*/ 	.word	0x00000000
        /*0044*/ 	.short	0x0006
        /*0046*/ 	.short	0x0030
        /*0048*/ 	.byte	0x00, 0xf0, 0x21, 0x00


	//----- nvinfo : EIATTR_KPARAM_INFO
	.align		4
.L_18:
        /*004c*/ 	.byte	0x04, 0x17
        /*004e*/ 	.short	(.L_20 - .L_19)
.L_19:
        /*0050*/ 	.word	0x00000000
        /*0054*/ 	.short	0x0005
        /*0056*/ 	.short	0x0028
        /*0058*/ 	.byte	0x00, 0xf0, 0x21, 0x00


	//----- nvinfo : EIATTR_KPARAM_INFO
	.align		4
.L_20:
        /*005c*/ 	.byte	0x04, 0x17
        /*005e*/ 	.short	(.L_22 - .L_21)
.L_21:
        /*0060*/ 	.word	0x00000000
        /*0064*/ 	.short	0x0004
        /*0066*/ 	.short	0x0020
        /*0068*/ 	.byte	0x00, 0xf0, 0x21, 0x00


	//----- nvinfo : EIATTR_KPARAM_INFO
	.align		4
.L_22:
        /*006c*/ 	.byte	0x04, 0x17
        /*006e*/ 	.short	(.L_24 - .L_23)
.L_23:
        /*0070*/ 	.word	0x00000000
        /*0074*/ 	.short	0x0003
        /*0076*/ 	.short	0x0018
        /*0078*/ 	.byte	0x00, 0xf0, 0x21, 0x00


	//----- nvinfo : EIATTR_KPARAM_INFO
	.align		4
.L_24:
        /*007c*/ 	.byte	0x04, 0x17
        /*007e*/ 	.short	(.L_26 - .L_25)
.L_25:
        /*0080*/ 	.word	0x00000000
        /*0084*/ 	.short	0x0002
        /*0086*/ 	.short	0x0010
        /*0088*/ 	.byte	0x00, 0xf0, 0x21, 0x00


	//----- nvinfo : EIATTR_KPARAM_INFO
	.align		4
.L_26:
        /*008c*/ 	.byte	0x04, 0x17
        /*008e*/ 	.short	(.L_28 - .L_27)
.L_27:
        /*0090*/ 	.word	0x00000000
        /*0094*/ 	.short	0x0001
        /*0096*/ 	.short	0x0008
        /*0098*/ 	.byte	0x00, 0xf0, 0x21, 0x00


	//----- nvinfo : EIATTR_KPARAM_INFO
	.align		4
.L_28:
        /*009c*/ 	.byte	0x04, 0x17
        /*009e*/ 	.short	(.L_30 - .L_29)
.L_29:
        /*00a0*/ 	.word	0x00000000
        /*00a4*/ 	.short	0x0000
        /*00a6*/ 	.short	0x0000
        /*00a8*/ 	.byte	0x00, 0xf0, 0x21, 0x00


	//----- nvinfo : EIATTR_MAXREG_COUNT
	.align		4
.L_30:
        /*00ac*/ 	.byte	0x03, 0x1b
        /*00ae*/ 	.short	0x00ff


	//----- nvinfo : EIATTR_COOP_GROUP_MASK_REGIDS
	.align		4
        /*00b0*/ 	.byte	0x04, 0x29
        /*00b2*/ 	.short	(.L_32 - .L_31)


	//   ....[0]....
.L_31:
        /*00b4*/ 	.word	0xffffffff


	//   ....[1]....
        /*00b8*/ 	.word	0xffffffff


	//   ....[2]....
        /*00bc*/ 	.word	0xffffffff


	//   ....[3]....
        /*00c0*/ 	.word	0xffffffff


	//   ....[4]....
        /*00c4*/ 	.word	0xffffffff


	//   ....[5]....
        /*00c8*/ 	.word	0xffffffff


	//   ....[6]....
        /*00cc*/ 	.word	0xffffffff


	//   ....[7]....
        /*00d0*/ 	.word	0xffffffff


	//   ....[8]....
        /*00d4*/ 	.word	0xffffffff


	//   ....[9]....
        /*00d8*/ 	.word	0xffffffff


	//   ....[10]....
        /*00dc*/ 	.word	0xffffffff


	//   ....[11]....
        /*00e0*/ 	.word	0xffffffff


	//   ....[12]....
        /*00e4*/ 	.word	0xffffffff


	//   ....[13]....
        /*00e8*/ 	.word	0xffffffff


	//   ....[14]....
        /*00ec*/ 	.word	0xffffffff


	//   ....[15]....
        /*00f0*/ 	.word	0xffffffff


	//----- nvinfo : EIATTR_COOP_GROUP_INSTR_OFFSETS
	.align		4
.L_32:
        /*00f4*/ 	.byte	0x04, 0x28
        /*00f6*/ 	.short	(.L_34 - .L_33)


	//   ....[0]....
.L_33:
        /*00f8*/ 	.word	0x00000660


	//   ....[1]....
        /*00fc*/ 	.word	0x00000680


	//   ....[2]....
        /*0100*/ 	.word	0x000006a0


	//   ....[3]....
        /*0104*/ 	.word	0x000006c0


	//   ....[4]....
        /*0108*/ 	.word	0x000006e0


	//   ....[5]....
        /*010c*/ 	.word	0x00000750


	//   ....[6]....
        /*0110*/ 	.word	0x00000770


	//   ....[7]....
        /*0114*/ 	.word	0x000007a0


	//   ....[8]....
        /*0118*/ 	.word	0x000014a0


	//   ....[9]....
        /*011c*/ 	.word	0x000014c0


	//   ....[10]....
        /*0120*/ 	.word	0x000014e0


	//   ....[11]....
        /*0124*/ 	.word	0x00001500


	//   ....[12]....
        /*0128*/ 	.word	0x00001530


	//   ....[13]....
        /*012c*/ 	.word	0x000015a0


	//   ....[14]....
        /*0130*/ 	.word	0x000015c0


	//   ....[15]....
        /*0134*/ 	.word	0x000015e0


	//----- nvinfo : EIATTR_EXIT_INSTR_OFFSETS
	.align		4
.L_34:
        /*0138*/ 	.byte	0x04, 0x1c
        /*013a*/ 	.short	(.L_36 - .L_35)


	//   ....[0]....
.L_35:
        /*013c*/ 	.word	0x00001fb0


	//----- nvinfo : EIATTR_MAX_THREADS
	.align		4
.L_36:
        /*0140*/ 	.byte	0x04, 0x05
        /*0142*/ 	.short	(.L_38 - .L_37)
.L_37:
        /*0144*/ 	.word	0x00000100
        /*0148*/ 	.word	0x00000001
        /*014c*/ 	.word	0x00000001
.L_38:


//--------------------- .nv.rel.action            --------------------------
	.section	.nv.rel.action,"",@"SHT_CUDA_RELOCINFO"
	.align	8
	.sectionentsize	8
        /*0000*/ 	.byte	0x73, 0x00, 0x00, 0x00, 0x00, 0x00, 0x00, 0x00, 0x00, 0x00, 0x00, 0x11, 0x25, 0x00, 0x05, 0x36


//--------------------- .nv.constant0.triton__0d1d2d3d4d5d6d7de8de --------------------------
	.section	.nv.constant0.triton__0d1d2d3d4d5d6d7de8de,"a",@progbits
	.align	4
.nv.constant0.triton__0d1d2d3d4d5d6d7de8de:
	.zero		416


//--------------------- .text.triton__0d1d2d3d4d5d6d7de8de --------------------------
	.section	.text.triton__0d1d2d3d4d5d6d7de8de,"ax",@progbits
	.sectionflags	@"SHF_BARRIERS=1"
	.sectioninfo	@"SHI_REGISTERS=40"
	.align	128
        .global         triton__0d1d2d3d4d5d6d7de8de
        .type           triton__0d1d2d3d4d5d6d7de8de,@function
        .size           triton__0d1d2d3d4d5d6d7de8de,(.L_x_2 - triton__0d1d2d3d4d5d6d7de8de)
        .other          triton__0d1d2d3d4d5d6d7de8de,@"STO_CUDA_ENTRY STV_DEFAULT"
triton__0d1d2d3d4d5d6d7de8de:
.text.triton__0d1d2d3d4d5d6d7de8de:
[----:B------:R-:W-:-:S02]  /*0000*/  MOV R1, c[0x0][0x28] ;  /* 0x00000a0000017a02 */ /* 0x000fc40000000f00 */
[----:B------:R-:W0:Y:S01]  /*0010*/  S2R R14, SR_TID.X ;  /* 0x00000000000e7919 */ /* 0x000e220000002100 */
[----:B------:R-:W-:Y:S01]  /*0020*/  MOV R17, 0x2 ;  /* 0x0000000200117802 */ /* 0x000fe20000000f00 */
[----:B------:R-:W-:Y:S01]  /*0030*/  CS2R R4, SRZ ;  /* 0x0000000000047805 */ /* 0x000fe2000001ff00 */
[----:B------:R-:W-:Y:S01]  /*0040*/  CS2R R6, SRZ ;  /* 0x0000000000067805 */ /* 0x000fe2000001ff00 */
[----:B------:R-:W1:Y:S01]  /*0050*/  S2R R2, SR_CTAID.X ;  /* 0x0000000000027919 */ /* 0x000e620000002500 */
[----:B------:R-:W-:Y:S01]  /*0060*/  CS2R R8, SRZ ;  /* 0x0000000000087805 */ /* 0x000fe2000001ff00 */
[----:B------:R-:W-:Y:S01]  /*0070*/  CS2R R10, SRZ ;  /* 0x00000000000a7805 */ /* 0x000fe2000001ff00 */
[----:B------:R-:W-:Y:S01]  /*0080*/  ULDC.64 UR4, c[0x0][0x118] ;  /* 0x0000460000047ab9 */ /* 0x000fe20000000a00 */
[----:B0-----:R-:W-:-:S04]  /*0090*/  LOP3.LUT R18, R14, 0xff, RZ, 0xc0, !PT ;  /* 0x000000ff0e127812 */ /* 0x001fc800078ec0ff */
[----:B------:R-:W-:Y:S02]  /*00a0*/  SHF.L.U32 R3, R18, 0x3, RZ ;  /* 0x0000000312037819 */ /* 0x000fe400000006ff */
[----:B-1----:R-:W-:Y:S02]  /*00b0*/  ISETP.GE.AND P4, PT, R2, 0x200, PT ;  /* 0x000002000200780c */ /* 0x002fe40003f86270 */
[----:B------:R-:W-:-:S04]  /*00c0*/  IADD3 R0, R3, 0x800, RZ ;  /* 0x0000080003007810 */ /* 0x000fc80007ffe0ff */
[----:B------:R-:W-:Y:S01]  /*00d0*/  ISETP.GE.U32.AND P5, PT, R0, 0x900, PT ;  /* 0x000009000000780c */ /* 0x000fe20003fa6070 */
[----:B------:R-:W-:-:S03]  /*00e0*/  IMAD R0, R2, 0x900, R3 ;  /* 0x0000090002007824 */ /* 0x000fc600078e0203 */
[----:B------:R-:W-:Y:S01]  /*00f0*/  ISETP.LT.AND P3, PT, R2, 0x200, !P5 ;  /* 0x000002000200780c */ /* 0x000fe20006f61270 */
[C---:B------:R-:W-:Y:S01]  /*0100*/  IMAD.WIDE R12, R0.reuse, R17, c[0x0][0x170] ;  /* 0x00005c00000c7625 */ /* 0x040fe200078e0211 */
[----:B------:R-:W-:-:S04]  /*0110*/  IADD3 R16, R0, 0x800, RZ ;  /* 0x0000080000107810 */ /* 0x000fc80007ffe0ff */
[----:B------:R-:W2:Y:S01]  /*0120*/  @!P4 LDG.E.EL.128 R8, [R12.64] ;  /* 0x000000040c08c981 */ /* 0x000ea2000c2e1d00 */
[----:B------:R-:W-:-:S06]  /*0130*/  IMAD.WIDE R16, R16, R17, c[0x0][0x170] ;  /* 0x00005c0010107625 */ /* 0x000fcc00078e0211 */
[----:B------:R-:W3:Y:S01]  /*0140*/  @P3 LDG.E.EL.128 R4, [R16.64] ;  /* 0x0000000410043981 */ /* 0x000ee2000c2e1d00 */
[C---:B------:R-:W-:Y:S02]  /*0150*/  LOP3.LUT P2, RZ, R14.reuse, 0x1f, RZ, 0xc0, !PT ;  /* 0x0000001f0eff7812 */ /* 0x040fe4000784c0ff */
[----:B------:R-:W-:Y:S02]  /*0160*/  ISETP.GE.AND P1, PT, R14, 0x8, PT ;  /* 0x000000080e00780c */ /* 0x000fe40003f26270 */
[----:B--2---:R-:W-:Y:S02]  /*0170*/  SEL R8, R8, RZ, !P4 ;  /* 0x000000ff08087207 */ /* 0x004fe40006000000 */
[----:B---3--:R-:W-:Y:S02]  /*0180*/  SEL R19, R4, RZ, P3 ;  /* 0x000000ff04137207 */ /* 0x008fe40001800000 */
[----:B------:R-:W-:Y:S02]  /*0190*/  PRMT R4, R8, 0x7632, R4 ;  /* 0x0000763208047816 */ /* 0x000fe40000000004 */
[----:B------:R-:W-:-:S02]  /*01a0*/  PRMT R20, R19, 0x7632, R20 ;  /* 0x0000763213147816 */ /* 0x000fc40000000014 */
[----:B------:R-:W-:Y:S02]  /*01b0*/  SHF.L.U32 R8, R8, 0x10, RZ ;  /* 0x0000001008087819 */ /* 0x000fe400000006ff */
[----:B------:R-:W-:Y:S02]  /*01c0*/  SHF.L.U32 R19, R19, 0x10, RZ ;  /* 0x0000001013137819 */ /* 0x000fe400000006ff */
[----:B------:R-:W-:Y:S01]  /*01d0*/  SHF.L.U32 R4, R4, 0x10, RZ ;  /* 0x0000001004047819 */ /* 0x000fe200000006ff */
[----:B------:R-:W-:Y:S01]  /*01e0*/  FMUL R8, R8, R8 ;  /* 0x0000000808087220 */ /* 0x000fe20000400000 */
[----:B------:R-:W-:Y:S01]  /*01f0*/  SHF.L.U32 R20, R20, 0x10, RZ ;  /* 0x0000001014147819 */ /* 0x000fe200000006ff */
[----:B------:R-:W-:Y:S02]  /*0200*/  FMUL R19, R19, R19 ;  /* 0x0000001313137220 */ /* 0x000fe40000400000 */
[----:B------:R-:W-:Y:S01]  /*0210*/  FMUL R4, R4, R4 ;  /* 0x0000000404047220 */ /* 0x000fe20000400000 */
[----:B------:R-:W-:Y:S01]  /*0220*/  FSEL R8, R8, RZ, !P4 ;  /* 0x000000ff08087208 */ /* 0x000fe20006000000 */
[----:B------:R-:W-:Y:S01]  /*0230*/  FMUL R20, R20, R20 ;  /* 0x0000001414147220 */ /* 0x000fe20000400000 */
[----:B------:R-:W-:-:S02]  /*0240*/  FSEL R19, R19, -RZ, P3 ;  /* 0x800000ff13137208 */ /* 0x000fc40001800000 */
[----:B------:R-:W-:Y:S02]  /*0250*/  FSEL R17, R4, RZ, !P4 ;  /* 0x000000ff04117208 */ /* 0x000fe40006000000 */
[----:B------:R-:W-:Y:S01]  /*0260*/  FSEL R20, R20, -RZ, P3 ;  /* 0x800000ff14147208 */ /* 0x000fe20001800000 */
[----:B------:R-:W-:Y:S01]  /*0270*/  FADD R4, R8, R19 ;  /* 0x0000001308047221 */ /* 0x000fe20000000000 */
[----:B------:R-:W-:Y:S02]  /*0280*/  SEL R8, R9, RZ, !P4 ;  /* 0x000000ff09087207 */ /* 0x000fe40006000000 */
[----:B------:R-:W-:Y:S01]  /*0290*/  SEL R16, R5, RZ, P3 ;  /* 0x000000ff05107207 */ /* 0x000fe20001800000 */
[----:B------:R-:W-:Y:S01]  /*02a0*/  FADD R9, R17, R20 ;  /* 0x0000001411097221 */ /* 0x000fe20000000000 */
[C---:B------:R-:W-:Y:S02]  /*02b0*/  SHF.L.U32 R5, R8.reuse, 0x10, RZ ;  /* 0x0000001008057819 */ /* 0x040fe400000006ff */
[----:B------:R-:W-:-:S02]  /*02c0*/  PRMT R8, R8, 0x7632, R8 ;  /* 0x0000763208087816 */ /* 0x000fc40000000008 */
[C---:B------:R-:W-:Y:S02]  /*02d0*/  PRMT R17, R16.reuse, 0x7632, R17 ;  /* 0x0000763210117816 */ /* 0x040fe40000000011 */
[----:B------:R-:W-:Y:S02]  /*02e0*/  SHF.L.U32 R19, R16, 0x10, RZ ;  /* 0x0000001010137819 */ /* 0x000fe400000006ff */
[----:B------:R-:W-:Y:S02]  /*02f0*/  SEL R10, R10, RZ, !P4 ;  /* 0x000000ff0a0a7207 */ /* 0x000fe40006000000 */
[----:B------:R-:W-:Y:S02]  /*0300*/  SEL R6, R6, RZ, P3 ;  /* 0x000000ff06067207 */ /* 0x000fe40001800000 */
[----:B------:R-:W-:Y:S02]  /*0310*/  SHF.L.U32 R8, R8, 0x10, RZ ;  /* 0x0000001008087819 */ /* 0x000fe400000006ff */
[----:B------:R-:W-:Y:S01]  /*0320*/  SHF.L.U32 R17, R17, 0x10, RZ ;  /* 0x0000001011117819 */ /* 0x000fe200000006ff */
[----:B------:R-:W-:Y:S01]  /*0330*/  FMUL R5, R5, R5 ;  /* 0x0000000505057220 */ /* 0x000fe20000400000 */
[----:B------:R-:W-:Y:S01]  /*0340*/  FMUL R20, R19, R19 ;  /* 0x0000001313147220 */ /* 0x000fe20000400000 */
[----:B------:R-:W-:-:S02]  /*0350*/  SHF.L.U32 R16, R10, 0x10, RZ ;  /* 0x000000100a107819 */ /* 0x000fc400000006ff */
[----:B------:R-:W-:Y:S01]  /*0360*/  SHF.L.U32 R19, R6, 0x10, RZ ;  /* 0x0000001006137819 */ /* 0x000fe200000006ff */
[----:B------:R-:W-:Y:S01]  /*0370*/  FMUL R8, R8, R8 ;  /* 0x0000000808087220 */ /* 0x000fe20000400000 */
[----:B------:R-:W-:Y:S01]  /*0380*/  FMUL R17, R17, R17 ;  /* 0x0000001111117220 */ /* 0x000fe20000400000 */
[----:B------:R-:W-:Y:S01]  /*0390*/  FSEL R5, R5, RZ, !P4 ;  /* 0x000000ff05057208 */ /* 0x000fe20006000000 */
[----:B------:R-:W-:Y:S01]  /*03a0*/  FMUL R16, R16, R16 ;  /* 0x0000001010107220 */ /* 0x000fe20000400000 */
[----:B------:R-:W-:Y:S01]  /*03b0*/  FSEL R20, R20, -RZ, P3 ;  /* 0x800000ff14147208 */ /* 0x000fe20001800000 */
[----:B------:R-:W-:Y:S01]  /*03c0*/  FMUL R19, R19, R19 ;  /* 0x0000001313137220 */ /* 0x000fe20000400000 */
[----:B------:R-:W-:Y:S02]  /*03d0*/  FSEL R8, R8, RZ, !P4 ;  /* 0x000000ff08087208 */ /* 0x000fe40006000000 */
[----:B------:R-:W-:Y:S01]  /*03e0*/  FSEL R17, R17, -RZ, P3 ;  /* 0x800000ff11117208 */ /* 0x000fe20001800000 */
[----:B------:R-:W-:Y:S01]  /*03f0*/  FADD R20, R5, R20 ;  /* 0x0000001405147221 */ /* 0x000fe20000000000 */
[----:B------:R-:W-:Y:S01]  /*0400*/  FADD R9, R4, R9 ;  /* 0x0000000904097221 */ /* 0x000fe20000000000 */
[----:B------:R-:W-:-:S02]  /*0410*/  PRMT R10, R10, 0x7632, R10 ;  /* 0x000076320a0a7816 */ /* 0x000fc4000000000a */
[----:B------:R-:W-:Y:S02]  /*0420*/  PRMT R6, R6, 0x7632, R6 ;  /* 0x0000763206067816 */ /* 0x000fe40000000006 */
[----:B------:R-:W-:Y:S02]  /*0430*/  FSEL R5, R16, RZ, !P4 ;  /* 0x000000ff10057208 */ /* 0x000fe40006000000 */
[----:B------:R-:W-:Y:S01]  /*0440*/  FSEL R4, R19, -RZ, P3 ;  /* 0x800000ff13047208 */ /* 0x000fe20001800000 */
[----:B------:R-:W-:Y:S01]  /*0450*/  FADD R17, R8, R17 ;  /* 0x0000001108117221 */ /* 0x000fe20000000000 */
[----:B------:R-:W-:Y:S02]  /*0460*/  SEL R7, R7, RZ, P3 ;  /* 0x000000ff07077207 */ /* 0x000fe40001800000 */
[----:B------:R-:W-:Y:S02]  /*0470*/  SEL R11, R11, RZ, !P4 ;  /* 0x000000ff0b0b7207 */ /* 0x000fe40006000000 */
[----:B------:R-:W-:-:S02]  /*0480*/  SHF.L.U32 R10, R10, 0x10, RZ ;  /* 0x000000100a0a7819 */ /* 0x000fc400000006ff */
[----:B------:R-:W-:Y:S01]  /*0490*/  SHF.L.U32 R8, R6, 0x10, RZ ;  /* 0x0000001006087819 */ /* 0x000fe200000006ff */
[----:B------:R-:W-:Y:S01]  /*04a0*/  FADD R4, R5, R4 ;  /* 0x0000000405047221 */ /* 0x000fe20000000000 */
[----:B------:R-:W-:Y:S02]  /*04b0*/  PRMT R5, R11, 0x7632, R5 ;  /* 0x000076320b057816 */ /* 0x000fe40000000005 */
[----:B------:R-:W-:Y:S01]  /*04c0*/  PRMT R6, R7, 0x7632, R6 ;  /* 0x0000763207067816 */ /* 0x000fe20000000006 */
[----:B------:R-:W-:Y:S01]  /*04d0*/  FMUL R10, R10, R10 ;  /* 0x0000000a0a0a7220 */ /* 0x000fe20000400000 */
[----:B------:R-:W-:Y:S01]  /*04e0*/  SHF.L.U32 R11, R11, 0x10, RZ ;  /* 0x000000100b0b7819 */ /* 0x000fe200000006ff */
[----:B------:R-:W-:Y:S01]  /*04f0*/  FMUL R8, R8, R8 ;  /* 0x0000000808087220 */ /* 0x000fe20000400000 */
[----:B------:R-:W-:Y:S01]  /*0500*/  SHF.L.U32 R7, R7, 0x10, RZ ;  /* 0x0000001007077819 */ /* 0x000fe200000006ff */
[----:B------:R-:W-:Y:S01]  /*0510*/  FADD R20, R20, R9 ;  /* 0x0000000914147221 */ /* 0x000fe20000000000 */
[----:B------:R-:W-:Y:S01]  /*0520*/  SHF.L.U32 R5, R5, 0x10, RZ ;  /* 0x0000001005057819 */ /* 0x000fe200000006ff */
[----:B------:R-:W-:Y:S01]  /*0530*/  FMUL R11, R11, R11 ;  /* 0x0000000b0b0b7220 */ /* 0x000fe20000400000 */
[----:B------:R-:W-:Y:S01]  /*0540*/  SHF.L.U32 R6, R6, 0x10, RZ ;  /* 0x0000001006067819 */ /* 0x000fe200000006ff */
[----:B------:R-:W-:Y:S01]  /*0550*/  FMUL R7, R7, R7 ;  /* 0x0000000707077220 */ /* 0x000fe20000400000 */
[----:B------:R-:W-:Y:S01]  /*0560*/  FSEL R9, R10, RZ, !P4 ;  /* 0x000000ff0a097208 */ /* 0x000fe20006000000 */
[----:B------:R-:W-:Y:S01]  /*0570*/  FADD R17, R17, R20 ;  /* 0x0000001411117221 */ /* 0x000fe20000000000 */
[----:B------:R-:W-:Y:S01]  /*0580*/  FSEL R8, R8, -RZ, P3 ;  /* 0x800000ff08087208 */ /* 0x000fe20001800000 */
[----:B------:R-:W-:Y:S01]  /*0590*/  FMUL R5, R5, R5 ;  /* 0x0000000505057220 */ /* 0x000fe20000400000 */
[----:B------:R-:W-:Y:S01]  /*05a0*/  FMUL R6, R6, R6 ;  /* 0x0000000606067220 */ /* 0x000fe20000400000 */
[----:B------:R-:W-:Y:S01]  /*05b0*/  FSEL R10, R11, RZ, !P4 ;  /* 0x000000ff0b0a7208 */ /* 0x000fe20006000000 */
[----:B------:R-:W-:Y:S01]  /*05c0*/  FADD R17, R4, R17 ;  /* 0x0000001104117221 */ /* 0x000fe20000000000 */
[----:B------:R-:W-:Y:S01]  /*05d0*/  FSEL R7, R7, -RZ, P3 ;  /* 0x800000ff07077208 */ /* 0x000fe20001800000 */
[----:B------:R-:W-:Y:S01]  /*05e0*/  FADD R8, R9, R8 ;  /* 0x0000000809087221 */ /* 0x000fe20000000000 */
[----:B------:R-:W-:-:S02]  /*05f0*/  FSEL R5, R5, RZ, !P4 ;  /* 0x000000ff05057208 */ /* 0x000fc40006000000 */
[----:B------:R-:W-:Y:S01]  /*0600*/  FSEL R6, R6, -RZ, P3 ;  /* 0x800000ff06067208 */ /* 0x000fe20001800000 */
[----:B------:R-:W-:Y:S01]  /*0610*/  FADD R7, R10, R7 ;  /* 0x000000070a077221 */ /* 0x000fe20000000000 */
[----:B------:R-:W-:-:S03]  /*0620*/  FADD R8, R8, R17 ;  /* 0x0000001108087221 */ /* 0x000fc60000000000 */
[----:B------:R-:W-:Y:S01]  /*0630*/  FADD R6, R5, R6 ;  /* 0x0000000605067221 */ /* 0x000fe20000000000 */
[----:B------:R-:W-:-:S04]  /*0640*/  FADD R7, R7, R8 ;  /* 0x0000000807077221 */ /* 0x000fc80000000000 */
[----:B------:R-:W-:-:S05]  /*0650*/  FADD R6, R6, R7 ;  /* 0x0000000706067221 */ /* 0x000fca0000000000 */
[----:B------:R-:W0:Y:S02]  /*0660*/  SHFL.BFLY PT, R5, R6, 0x10, 0x1f ;  /* 0x0e001f0006057f89 */ /* 0x000e2400000e0000 */
[----:B0-----:R-:W-:-:S05]  /*0670*/  FADD R5, R6, R5 ;  /* 0x0000000506057221 */ /* 0x001fca0000000000 */
[----:B------:R-:W0:Y:S02]  /*0680*/  SHFL.BFLY PT, R4, R5, 0x8, 0x1f ;  /* 0x0d001f0005047f89 */ /* 0x000e2400000e0000 */
[----:B0-----:R-:W-:-:S05]  /*0690*/  FADD R4, R5, R4 ;  /* 0x0000000405047221 */ /* 0x001fca0000000000 */
[----:B------:R-:W0:Y:S02]  /*06a0*/  SHFL.BFLY PT, R7, R4, 0x4, 0x1f ;  /* 0x0c801f0004077f89 */ /* 0x000e2400000e0000 */
[----:B0-----:R-:W-:-:S05]  /*06b0*/  FADD R7, R4, R7 ;  /* 0x0000000704077221 */ /* 0x001fca0000000000 */
[----:B------:R-:W0:Y:S02]  /*06c0*/  SHFL.BFLY PT, R8, R7, 0x2, 0x1f ;  /* 0x0c401f0007087f89 */ /* 0x000e2400000e0000 */
[----:B0-----:R-:W-:-:S05]  /*06d0*/  FADD R8, R7, R8 ;  /* 0x0000000807087221 */ /* 0x001fca0000000000 */
[----:B------:R-:W0:Y:S01]  /*06e0*/  SHFL.BFLY PT, R9, R8, 0x1, 0x1f ;  /* 0x0c201f0008097f89 */ /* 0x000e2200000e0000 */
[----:B------:R-:W-:-:S04]  /*06f0*/  SHF.R.U32.HI R10, RZ, 0x3, R14 ;  /* 0x00000003ff0a7819 */ /* 0x000fc8000001160e */
[----:B------:R-:W-:Y:S01]  /*0700*/  LOP3.LUT R10, R10, 0x1c, RZ, 0xc0, !PT ;  /* 0x0000001c0a0a7812 */ /* 0x000fe200078ec0ff */
[----:B0-----:R-:W-:-:S05]  /*0710*/  FADD R9, R8, R9 ;  /* 0x0000000908097221 */ /* 0x001fca0000000000 */
[----:B------:R-:W-:Y:S04]  /*0720*/  @!P2 STS [R10], R9 ;  /* 0x000000090a00a388 */ /* 0x000fe80000000800 */
[----:B------:R-:W-:Y:S06]  /*0730*/  BAR.SYNC 0x0 ;  /* 0x0000000000007b1d */ /* 0x000fec0000000000 */
[----:B------:R-:W0:Y:S04]  /*0740*/  @!P1 LDS R15, [R14.X4] ;  /* 0x000000000e0f9984 */ /* 0x000e280000004800 */
[----:B0-----:R-:W0:Y:S02]  /*0750*/  SHFL.BFLY PT, R4, R15, 0x4, 0x1f ;  /* 0x0c801f000f047f89 */ /* 0x001e2400000e0000 */
[----:B0-----:R-:W-:-:S05]  /*0760*/  FADD R4, R15, R4 ;  /* 0x000000040f047221 */ /* 0x001fca0000000000 */
[----:B------:R-:W0:Y:S01]  /*0770*/  SHFL.BFLY PT, R5, R4, 0x2, 0x1f ;  /* 0x0c401f0004057f89 */ /* 0x000e2200000e0000 */
[----:B------:R-:W-:Y:S01]  /*0780*/  LOP3.LUT P0, RZ, R14, 0x7, RZ, 0xc0, !PT ;  /* 0x000000070eff7812 */ /* 0x000fe2000780c0ff */
[----:B0-----:R-:W-:-:S05]  /*0790*/  FADD R5, R4, R5 ;  /* 0x0000000504057221 */ /* 0x001fca0000000000 */
[----:B------:R-:W0:Y:S01]  /*07a0*/  SHFL.BFLY PT, R6, R5, 0x1, 0x1f ;  /* 0x0c201f0005067f89 */ /* 0x000e2200000e0000 */
[----:B------:R-:W-:Y:S01]  /*07b0*/  ISETP.LT.AND P0, PT, R14, 0x8, !P0 ;  /* 0x000000080e00780c */ /* 0x000fe20004701270 */
[----:B0-----:R-:W-:-:S12]  /*07c0*/  FADD R7, R5, R6 ;  /* 0x0000000605077221 */ /* 0x001fd80000000000 */
[----:B------:R-:W-:Y:S04]  /*07d0*/  @P0 STS [R14.X4], R7 ;  /* 0x000000070e000388 */ /* 0x000fe80000004800 */
[----:B------:R-:W-:Y:S06]  /*07e0*/  BAR.SYNC 0x0 ;  /* 0x0000000000007b1d */ /* 0x000fec0000000000 */
[----:B------:R-:W0:Y:S04]  /*07f0*/  LDS R24, [RZ] ;  /* 0x00000000ff187984 */ /* 0x000e280000000800 */
[----:B------:R-:W-:Y:S06]  /*0800*/  BAR.SYNC 0x0 ;  /* 0x0000000000007b1d */ /* 0x000fec0000000000 */
[----:B0-----:R-:W-:Y:S04]  /*0810*/  STS [RZ], R24 ;  /* 0x00000018ff007388 */ /* 0x001fe80000000800 */
[----:B------:R-:W-:Y:S06]  /*0820*/  BAR.SYNC 0x0 ;  /* 0x0000000000007b1d */ /* 0x000fec0000000000 */
[----:B------:R-:W0:Y:S01]  /*0830*/  LDS R4, [RZ] ;  /* 0x00000000ff047984 */ /* 0x000e220000000800 */
[----:B------:R-:W-:-:S02]  /*0840*/  MOV R25, 0x39e38e39 ;  /* 0x39e38e3900197802 */ /* 0x000fc40000000f00 */
[----:B------:R-:W-:Y:S02]  /*0850*/  ISETP.EQ.AND P6, PT, R18, RZ, !P4 ;  /* 0x000000ff1200720c */ /* 0x000fe400067c2270 */
[----:B------:R-:W-:Y:S01]  /*0860*/  MOV R29, 0x4 ;  /* 0x00000004001d7802 */ /* 0x000fe20000000f00 */
[----:B------:R-:W-:-:S04]  /*0870*/  CS2R R6, SRZ ;  /* 0x0000000000067805 */ /* 0x000fc8000001ff00 */
[-C--:B------:R-:W-:Y:S01]  /*0880*/  IMAD.WIDE R14, R2, R29.reuse, c[0x0][0x160] ;  /* 0x00005800020e7625 */ /* 0x080fe200078e021d */
[----:B------:R-:W-:Y:S01]  /*0890*/  CS2R R16, SRZ ;  /* 0x0000000000107805 */ /* 0x000fe2000001ff00 */
[----:B------:R-:W-:Y:S02]  /*08a0*/  CS2R R18, SRZ ;  /* 0x0000000000127805 */ /* 0x000fe4000001ff00 */
[----:B------:R-:W-:Y:S01]  /*08b0*/  IMAD.WIDE R26, R0, R29, c[0x0][0x180] ;  /* 0x00006000001a7625 */ /* 0x000fe200078e021d */
[----:B0-----:R-:W-:-:S04]  /*08c0*/  FFMA R8, R4, R25, 9.9999997473787516356e-06 ;  /* 0x3727c5ac04087423 */ /* 0x001fc80000000019 */
[----:B------:R-:W0:Y:S01]  /*08d0*/  MUFU.RSQ R35, R8 ;  /* 0x0000000800237308 */ /* 0x000e220000001400 */
[----:B------:R-:W-:Y:S01]  /*08e0*/  CS2R R4, SRZ ;  /* 0x0000000000047805 */ /* 0x000fe2000001ff00 */
[----:B------:R-:W-:Y:S06]  /*08f0*/  BAR.SYNC 0x0 ;  /* 0x0000000000007b1d */ /* 0x000fec0000000000 */
[----:B------:R-:W-:Y:S01]  /*0900*/  IMAD.WIDE.U32 R32, R3, R29, c[0x0][0x178] ;  /* 0x00005e0003207625 */ /* 0x000fe200078e001d */
[----:B0-----:R0:W-:Y:S04]  /*0910*/  @P6 STG.E [R14.64], R35 ;  /* 0x000000230e006986 */ /* 0x0011e8000c101904 */
[----:B------:R0:W2:Y:S01]  /*0920*/  @!P4 LDG.E.EL.128 R4, [R12.64] ;  /* 0x000000040c04c981 */ /* 0x0000a2000c2e1d00 */
[----:B------:R-:W-:-:S03]  /*0930*/  IADD3 R30, R0, 0x4, RZ ;  /* 0x00000004001e7810 */ /* 0x000fc60007ffe0ff */
[----:B------:R1:W3:Y:S04]  /*0940*/  @!P4 LDG.E.EL.128 R16, [R26.64] ;  /* 0x000000041a10c981 */ /* 0x0002e8000c2e1d00 */
[----:B------:R-:W4:Y:S01]  /*0950*/  LDG.E.EL.128 R20, [R32.64] ;  /* 0x0000000420147981 */ /* 0x000f22000c2e1d00 */
[----:B------:R-:W-:Y:S01]  /*0960*/  CS2R R8, SRZ ;  /* 0x0000000000087805 */ /* 0x000fe2000001ff00 */
[----:B------:R-:W-:Y:S01]  /*0970*/  CS2R R10, SRZ ;  /* 0x00000000000a7805 */ /* 0x000fe2000001ff00 */
[----:B------:R-:W-:Y:S01]  /*0980*/  IMAD.WIDE R30, R30, R29, c[0x0][0x180] ;  /* 0x000060001e1e7625 */ /* 0x000fe200078e021d */
[----:B0-----:R-:W5:Y:S04]  /*0990*/  LDG.E.EL.128 R12, [R32.64+0x10] ;  /* 0x00001004200c7981 */ /* 0x001f68000c2e1d00 */
[----:B------:R0:W5:Y:S01]  /*09a0*/  @!P4 LDG.E.EL.128 R8, [R30.64] ;  /* 0x000000041e08c981 */ /* 0x000162000c2e1d00 */
[----:B------:R-:W-:-:S06]  /*09b0*/  FFMA R0, R24, R25, 9.9999997473787516356e-06 ;  /* 0x3727c5ac18007423 */ /* 0x000fcc0000000019 */
[----:B------:R-:W0:Y:S01]  /*09c0*/  MUFU.RSQ R0, R0 ;  /* 0x0000000000007308 */ /* 0x000e220000001400 */
[----:B--2---:R-:W-:Y:S02]  /*09d0*/  SEL R24, R4, RZ, !P4 ;  /* 0x000000ff04187207 */ /* 0x004fe40006000000 */
[----:B------:R-:W-:Y:S02]  /*09e0*/  SEL R5, R5, RZ, !P4 ;  /* 0x000000ff05057207 */ /* 0x000fe40006000000 */
[C---:B-1----:R-:W-:Y:S02]  /*09f0*/  SHF.L.U32 R27, R24.reuse, 0x10, RZ ;  /* 0x00000010181b7819 */ /* 0x042fe400000006ff */
[----:B------:R-:W-:Y:S02]  /*0a00*/  PRMT R24, R24, 0x7632, R24 ;  /* 0x0000763218187816 */ /* 0x000fe40000000018 */
[----:B---3--:R-:W-:Y:S01]  /*0a10*/  SEL R35, R16, RZ, !P4 ;  /* 0x000000ff10237207 */ /* 0x008fe20006000000 */
[----:B----4-:R-:W-:Y:S01]  /*0a20*/  FADD R16, R23, 1 ;  /* 0x3f80000017107421 */ /* 0x010fe20000000000 */
[----:B0-----:R-:W-:Y:S01]  /*0a30*/  SEL R31, R6, RZ, !P4 ;  /* 0x000000ff061f7207 */ /* 0x001fe20006000000 */
[----:B------:R-:W-:Y:S01]  /*0a40*/  FADD R25, R20, 1 ;  /* 0x3f80000014197421 */ /* 0x000fe20000000000 */
[----:B------:R-:W-:Y:S01]  /*0a50*/  FMUL R30, R0, R27 ;  /* 0x0000001b001e7220 */ /* 0x000fe20000400000 */
[----:B------:R-:W-:-:S02]  /*0a60*/  PRMT R6, R5, 0x7632, R6 ;  /* 0x0000763205067816 */ /* 0x000fc40000000006 */
[----:B------:R-:W-:Y:S02]  /*0a70*/  SHF.L.U32 R23, R5, 0x10, RZ ;  /* 0x0000001005177819 */ /* 0x000fe400000006ff */
[----:B------:R-:W-:Y:S01]  /*0a80*/  SHF.L.U32 R5, R24, 0x10, RZ ;  /* 0x0000001018057819 */ /* 0x000fe200000006ff */
[----:B------:R-:W-:Y:S01]  /*0a90*/  FFMA R30, R30, R25, R35 ;  /* 0x000000191e1e7223 */ /* 0x000fe20000000023 */
[----:B------:R-:W-:Y:S01]  /*0aa0*/  SEL R17, R17, RZ, !P4 ;  /* 0x000000ff11117207 */ /* 0x000fe20006000000 */
[----:B------:R-:W-:Y:S01]  /*0ab0*/  FADD R4, R21, 1 ;  /* 0x3f80000015047421 */ /* 0x000fe20000000000 */
[----:B------:R-:W-:Y:S01]  /*0ac0*/  SHF.L.U32 R25, R6, 0x10, RZ ;  /* 0x0000001006197819 */ /* 0x000fe200000006ff */
[----:B------:R-:W-:Y:S01]  /*0ad0*/  FMUL R6, R0, R5 ;  /* 0x0000000500067220 */ /* 0x000fe20000400000 */
[----:B------:R-:W-:Y:S01]  /*0ae0*/  IMAD.U32 R27, R31, 0x10000, RZ ;  /* 0x000100001f1b7824 */ /* 0x000fe200078e00ff */
[----:B-----5:R-:W-:Y:S01]  /*0af0*/  SEL R8, R8, RZ, !P4 ;  /* 0x000000ff08087207 */ /* 0x020fe20006000000 */
[----:B------:R-:W-:Y:S01]  /*0b00*/  FADD R20, R12, 1 ;  /* 0x3f8000000c147421 */ /* 0x000fe20000000000 */
[----:B------:R-:W-:Y:S01]  /*0b10*/  FFMA R35, R6, R4, R17 ;  /* 0x0000000406237223 */ /* 0x000fe20000000011 */
[----:B------:R-:W-:Y:S01]  /*0b20*/  FMUL R5, R0, R27 ;  /* 0x0000001b00057220 */ /* 0x000fe20000400000 */
[----:B------:R-:W-:Y:S01]  /*0b30*/  IMAD R6, R2, 0x900, R3 ;  /* 0x0000090002067824 */ /* 0x000fe200078e0203 */
[----:B------:R-:W-:Y:S01]  /*0b40*/  SEL R18, R18, RZ, !P4 ;  /* 0x000000ff12127207 */ /* 0x000fe20006000000 */
[----:B------:R-:W-:Y:S01]  /*0b50*/  FADD R21, R22, 1 ;  /* 0x3f80000016157421 */ /* 0x000fe20000000000 */
[----:B------:R-:W-:Y:S01]  /*0b60*/  SEL R19, R19, RZ, !P4 ;  /* 0x000000ff13137207 */ /* 0x000fe20006000000 */
[C---:B------:R-:W-:Y:S01]  /*0b70*/  FMUL R23, R0.reuse, R23 ;  /* 0x0000001700177220 */ /* 0x040fe20000400000 */
[----:B------:R-:W-:Y:S01]  /*0b80*/  FMUL R12, R0, R25 ;  /* 0x00000019000c7220 */ /* 0x000fe20000400000 */
[----:B------:R-:W-:Y:S01]  /*0b90*/  FFMA R8, R5, R20, R8 ;  /* 0x0000001405087223 */ /* 0x000fe20000000008 */
[----:B------:R-:W-:-:S02]  /*0ba0*/  MOV R5, 0x2 ;  /* 0x0000000200057802 */ /* 0x000fc40000000f00 */
[----:B------:R-:W-:Y:S01]  /*0bb0*/  IADD3 R36, R6, 0x800, RZ ;  /* 0x0000080006247810 */ /* 0x000fe20007ffe0ff */
[----:B------:R-:W-:Y:S01]  /*0bc0*/  FFMA R34, R23, R21, R18 ;  /* 0x0000001517227223 */ /* 0x000fe20000000012 */
[----:B------:R-:W-:Y:S02]  /*0bd0*/  FFMA R12, R12, R16, R19 ;  /* 0x000000100c0c7223 */ /* 0x000fe40000000013 */
[----:B------:R-:W-:Y:S01]  /*0be0*/  CS2R R16, SRZ ;  /* 0x0000000000107805 */ /* 0x000fe2000001ff00 */
[----:B------:R-:W-:Y:S01]  /*0bf0*/  CS2R R18, SRZ ;  /* 0x0000000000127805 */ /* 0x000fe2000001ff00 */
[C---:B------:R-:W-:Y:S01]  /*0c00*/  IMAD.WIDE R4, R36.reuse, R5, c[0x0][0x170] ;  /* 0x00005c0024047625 */ /* 0x040fe200078e0205 */
[----:B------:R-:W-:Y:S01]  /*0c10*/  CS2R R24, SRZ ;  /* 0x0000000000187805 */ /* 0x000fe2000001ff00 */
[----:B------:R-:W-:Y:S01]  /*0c20*/  CS2R R26, SRZ ;  /* 0x00000000001a7805 */ /* 0x000fe2000001ff00 */
[----:B------:R-:W-:Y:S02]  /*0c30*/  CS2R R20, SRZ ;  /* 0x0000000000147805 */ /* 0x000fe4000001ff00 */
[----:B------:R0:W2:Y:S01]  /*0c40*/  @P3 LDG.E.EL.128 R16, [R4.64] ;  /* 0x0000000404103981 */ /* 0x0000a2000c2e1d00 */
[----:B------:R-:W-:Y:S01]  /*0c50*/  CS2R R22, SRZ ;  /* 0x0000000000167805 */ /* 0x000fe2000001ff00 */
[----:B------:R-:W-:-:S02]  /*0c60*/  IMAD.WIDE R36, R36, R29, c[0x0][0x180] ;  /* 0x0000600024247625 */ /* 0x000fc400078e021d */
[----:B------:R-:W3:Y:S04]  /*0c70*/  @!P5 LDG.E.EL.128 R24, [R32.64+0x2000] ;  /* 0x002000042018d981 */ /* 0x000ee8000c2e1d00 */
[----:B------:R1:W4:Y:S01]  /*0c80*/  @P3 LDG.E.EL.128 R20, [R36.64] ;  /* 0x0000000424143981 */ /* 0x000322000c2e1d00 */
[----:B------:R-:W-:Y:S02]  /*0c90*/  SEL R10, R10, RZ, !P4 ;  /* 0x000000ff0a0a7207 */ /* 0x000fe40006000000 */
[----:B-1----:R-:W-:-:S04]  /*0ca0*/  SEL R36, R7, RZ, !P4 ;  /* 0x000000ff07247207 */ /* 0x002fc80006000000 */
[----:B------:R-:W-:Y:S01]  /*0cb0*/  SHF.L.U32 R7, R36, 0x10, RZ ;  /* 0x0000001024077819 */ /* 0x000fe200000006ff */
[----:B------:R-:W-:-:S04]  /*0cc0*/  FADD R14, R14, 1 ;  /* 0x3f8000000e0e7421 */ /* 0x000fc80000000000 */
[----:B0-----:R-:W-:-:S04]  /*0cd0*/  FMUL R5, R0, R7 ;  /* 0x0000000700057220 */ /* 0x001fc80000400000 */
[----:B------:R-:W-:Y:S01]  /*0ce0*/  FFMA R10, R5, R14, R10 ;  /* 0x0000000e050a7223 */ /* 0x000fe2000000000a */
[----:B--2---:R-:W-:Y:S02]  /*0cf0*/  SEL R16, R16, RZ, P3 ;  /* 0x000000ff10107207 */ /* 0x004fe40001800000 */
[----:B---3--:R-:W-:Y:S02]  /*0d00*/  SEL R5, R24, RZ, !P5 ;  /* 0x000000ff18057207 */ /* 0x008fe40006800000 */
[----:B------:R-:W-:Y:S02]  /*0d10*/  SHF.L.U32 R7, R16, 0x10, RZ ;  /* 0x0000001010077819 */ /* 0x000fe400000006ff */
[----:B----4-:R-:W-:Y:S01]  /*0d20*/  SEL R37, R20, RZ, P3 ;  /* 0x000000ff14257207 */ /* 0x010fe20001800000 */
[----:B------:R-:W-:Y:S01]  /*0d30*/  FADD R5, R5, 1 ;  /* 0x3f80000005057421 */ /* 0x000fe20000000000 */
[----:B------:R-:W-:Y:S01]  /*0d40*/  SEL R17, R17, RZ, P3 ;  /* 0x000000ff11117207 */ /* 0x000fe20001800000 */
[----:B------:R-:W-:Y:S01]  /*0d50*/  FMUL R14, R0, R7 ;  /* 0x00000007000e7220 */ /* 0x000fe20000400000 */
[----:B------:R-:W-:-:S02]  /*0d60*/  PRMT R16, R16, 0x7632, R16 ;  /* 0x0000763210107816 */ /* 0x000fc40000000010 */
[----:B------:R-:W-:Y:S01]  /*0d70*/  SHF.L.U32 R7, R17, 0x10, RZ ;  /* 0x0000001011077819 */ /* 0x000fe200000006ff */
[----:B------:R-:W-:Y:S01]  /*0d80*/  FFMA R14, R14, R5, R37 ;  /* 0x000000050e0e7223 */ /* 0x000fe20000000025 */
[----:B------:R-:W-:Y:S02]  /*0d90*/  SEL R5, R26, RZ, !P5 ;  /* 0x000000ff1a057207 */ /* 0x000fe40006800000 */
[----:B------:R-:W-:Y:S01]  /*0da0*/  SEL R37, R22, RZ, P3 ;  /* 0x000000ff16257207 */ /* 0x000fe20001800000 */
[----:B------:R-:W-:Y:S01]  /*0db0*/  FMUL R24, R0, R7 ;  /* 0x0000000700187220 */ /* 0x000fe20000400000 */
[----:B------:R-:W-:Y:S01]  /*0dc0*/  SEL R25, R25, RZ, !P5 ;  /* 0x000000ff19197207 */ /* 0x000fe20006800000 */
[----:B------:R-:W-:Y:S01]  /*0dd0*/  FADD R5, R5, 1 ;  /* 0x3f80000005057421 */ /* 0x000fe20000000000 */
[----:B------:R-:W-:Y:S02]  /*0de0*/  SHF.L.U32 R7, R16, 0x10, RZ ;  /* 0x0000001010077819 */ /* 0x000fe400000006ff */
[----:B------:R-:W-:Y:S01]  /*0df0*/  PRMT R17, R17, 0x7632, R17 ;  /* 0x0000763211117816 */ /* 0x000fe20000000011 */
[----:B------:R-:W-:Y:S01]  /*0e00*/  FFMA R24, R24, R5, R37 ;  /* 0x0000000518187223 */ /* 0x000fe20000000025 */
[----:B------:R-:W-:Y:S01]  /*0e10*/  SEL R21, R21, RZ, P3 ;  /* 0x000000ff15157207 */ /* 0x000fe20001800000 */
[----:B------:R-:W-:Y:S01]  /*0e20*/  FADD R5, R25, 1 ;  /* 0x3f80000019057421 */ /* 0x000fe20000000000 */
[----:B------:R-:W-:Y:S01]  /*0e30*/  FMUL R26, R0, R7 ;  /* 0x00000007001a7220 */ /* 0x000fe20000400000 */
[----:B------:R-:W-:-:S02]  /*0e40*/  SEL R25, R27, RZ, !P5 ;  /* 0x000000ff1b197207 */ /* 0x000fc40006800000 */
[----:B------:R-:W-:Y:S02]  /*0e50*/  SHF.L.U32 R17, R17, 0x10, RZ ;  /* 0x0000001011117819 */ /* 0x000fe400000006ff */
[----:B------:R-:W-:Y:S01]  /*0e60*/  IADD3 R16, R6, 0x804, RZ ;  /* 0x0000080406107810 */ /* 0x000fe20007ffe0ff */
[----:B------:R-:W-:Y:S01]  /*0e70*/  FFMA R26, R26, R5, R21 ;  /* 0x000000051a1a7223 */ /* 0x000fe20000000015 */
[----:B------:R-:W-:Y:S01]  /*0e80*/  SEL R23, R23, RZ, P3 ;  /* 0x000000ff17177207 */ /* 0x000fe20001800000 */
[----:B------:R-:W-:Y:S01]  /*0e90*/  CS2R R4, SRZ ;  /* 0x0000000000047805 */ /* 0x000fe2000001ff00 */
[----:B------:R-:W-:Y:S01]  /*0ea0*/  CS2R R6, SRZ ;  /* 0x0000000000067805 */ /* 0x000fe2000001ff00 */
[----:B------:R-:W-:Y:S01]  /*0eb0*/  FADD R25, R25, 1 ;  /* 0x3f80000019197421 */ /* 0x000fe20000000000 */
[----:B------:R-:W-:Y:S01]  /*0ec0*/  FMUL R20, R0, R17 ;  /* 0x0000001100147220 */ /* 0x000fe20000400000 */
[----:B------:R-:W-:-:S03]  /*0ed0*/  IMAD.WIDE R16, R16, R29, c[0x0][0x180] ;  /* 0x0000600010107625 */ /* 0x000fc600078e021d */
[----:B------:R-:W-:Y:S02]  /*0ee0*/  FFMA R25, R20, R25, R23 ;  /* 0x0000001914197223 */ /* 0x000fe40000000017 */
[----:B------:R-:W-:Y:S01]  /*0ef0*/  CS2R R20, SRZ ;  /* 0x0000000000147805 */ /* 0x000fe2000001ff00 */
[----:B------:R-:W-:Y:S01]  /*0f00*/  CS2R R22, SRZ ;  /* 0x0000000000167805 */ /* 0x000fe2000001ff00 */
[----:B------:R0:W2:Y:S05]  /*0f10*/  @P3 LDG.E.EL.128 R4, [R16.64] ;  /* 0x0000000410043981 */ /* 0x0000aa000c2e1d00 */
[----:B------:R-:W3:Y:S01]  /*0f20*/  @!P5 LDG.E.EL.128 R20, [R32.64+0x2010] ;  /* 0x002010042014d981 */ /* 0x000ee2000c2e1d00 */
[----:B------:R-:W-:Y:S01]  /*0f30*/  FMUL R30, R30, R30 ;  /* 0x0000001e1e1e7220 */ /* 0x000fe20000400000 */
[----:B------:R-:W-:Y:S01]  /*0f40*/  FMUL R14, R14, R14 ;  /* 0x0000000e0e0e7220 */ /* 0x000fe20000400000 */
[----:B------:R-:W-:Y:S01]  /*0f50*/  FMUL R35, R35, R35 ;  /* 0x0000002323237220 */ /* 0x000fe20000400000 */
[----:B------:R-:W-:Y:S01]  /*0f60*/  FMUL R26, R26, R26 ;  /* 0x0000001a1a1a7220 */ /* 0x000fe20000400000 */
[----:B------:R-:W-:Y:S01]  /*0f70*/  FMUL R34, R34, R34 ;  /* 0x0000002222227220 */ /* 0x000fe20000400000 */
[----:B------:R-:W-:Y:S01]  /*0f80*/  FMUL R24, R24, R24 ;  /* 0x0000001818187220 */ /* 0x000fe20000400000 */
[----:B------:R-:W-:-:S02]  /*0f90*/  FSEL R27, R30, RZ, !P4 ;  /* 0x000000ff1e1b7208 */ /* 0x000fc40006000000 */
[----:B------:R-:W-:Y:S02]  /*0fa0*/  FSEL R14, R14, -RZ, P3 ;  /* 0x800000ff0e0e7208 */ /* 0x000fe40001800000 */
[----:B0-----:R-:W-:Y:S02]  /*0fb0*/  FSEL R16, R35, RZ, !P4 ;  /* 0x000000ff23107208 */ /* 0x001fe40006000000 */
[----:B------:R-:W-:Y:S01]  /*0fc0*/  FSEL R17, R26, -RZ, P3 ;  /* 0x800000ff1a117208 */ /* 0x000fe20001800000 */
[----:B------:R-:W-:Y:S01]  /*0fd0*/  FADD R26, R13, 1 ;  /* 0x3f8000000d1a7421 */ /* 0x000fe20000000000 */
[----:B------:R-:W-:Y:S01]  /*0fe0*/  FSEL R34, R34, RZ, !P4 ;  /* 0x000000ff22227208 */ /* 0x000fe20006000000 */
[----:B------:R-:W-:Y:S01]  /*0ff0*/  FADD R14, R27, R14 ;  /* 0x0000000e1b0e7221 */ /* 0x000fe20000000000 */
[----:B------:R-:W-:Y:S01]  /*1000*/  FSEL R13, R24, -RZ, P3 ;  /* 0x800000ff180d7208 */ /* 0x000fe20001800000 */
[----:B------:R-:W-:Y:S01]  /*1010*/  FADD R17, R16, R17 ;  /* 0x0000001110117221 */ /* 0x000fe20000000000 */
[----:B------:R-:W-:Y:S01]  /*1020*/  PRMT R36, R36, 0x7632, R36 ;  /* 0x0000763224247816 */ /* 0x000fe20000000024 */
[----:B------:R-:W-:Y:S01]  /*1030*/  FADD R16, R15, 1 ;  /* 0x3f8000000f107421 */ /* 0x000fe20000000000 */
[----:B------:R-:W-:Y:S01]  /*1040*/  FMUL R12, R12, R12 ;  /* 0x0000000c0c0c7220 */ /* 0x000fe20000400000 */
[----:B------:R-:W-:Y:S01]  /*1050*/  FMUL R25, R25, R25 ;  /* 0x0000001919197220 */ /* 0x000fe20000400000 */
[----:B------:R-:W-:Y:S01]  /*1060*/  SHF.L.U32 R15, R36, 0x10, RZ ;  /* 0x00000010240f7819 */ /* 0x000fe200000006ff */
[----:B------:R-:W-:Y:S01]  /*1070*/  FADD R13, R34, R13 ;  /* 0x0000000d220d7221 */ /* 0x000fe20000000000 */
[----:B------:R-:W-:Y:S01]  /*1080*/  FADD R14, R17, R14 ;  /* 0x0000000e110e7221 */ /* 0x000fe20000000000 */
[----:B------:R-:W-:-:S02]  /*1090*/  SEL R18, R18, RZ, P3 ;  /* 0x000000ff12127207 */ /* 0x000fc40001800000 */
[----:B------:R-:W-:Y:S01]  /*10a0*/  SEL R11, R11, RZ, !P4 ;  /* 0x000000ff0b0b7207 */ /* 0x000fe20006000000 */
[----:B------:R-:W-:Y:S01]  /*10b0*/  FADD R14, R13, R14 ;  /* 0x0000000e0d0e7221 */ /* 0x000fe20000000000 */
[----:B------:R-:W-:Y:S01]  /*10c0*/  FSEL R30, R12, RZ, !P4 ;  /* 0x000000ff0c1e7208 */ /* 0x000fe20006000000 */
[----:B------:R-:W-:Y:S01]  /*10d0*/  FMUL R12, R0, R15 ;  /* 0x0000000f000c7220 */ /* 0x000fe20000400000 */
[----:B------:R-:W-:Y:S02]  /*10e0*/  FSEL R25, R25, -RZ, P3 ;  /* 0x800000ff19197208 */ /* 0x000fe40001800000 */
[----:B------:R-:W-:Y:S01]  /*10f0*/  SHF.L.U32 R15, R18, 0x10, RZ ;  /* 0x00000010120f7819 */ /* 0x000fe200000006ff */
[----:B------:R-:W-:Y:S02]  /*1100*/  FFMA R11, R12, R16, R11 ;  /* 0x000000100c0b7223 */ /* 0x000fe4000000000b */
[----:B------:R-:W-:Y:S01]  /*1110*/  FADD R25, R30, R25 ;  /* 0x000000191e197221 */ /* 0x000fe20000000000 */
[----:B------:R-:W-:-:S03]  /*1120*/  PRMT R31, R31, 0x7632, R31 ;  /* 0x000076321f1f7816 */ /* 0x000fc6000000001f */
[----:B------:R-:W-:Y:S01]  /*1130*/  FADD R12, R25, R14 ;  /* 0x0000000e190c7221 */ /* 0x000fe20000000000 */
[----:B------:R-:W-:Y:S02]  /*1140*/  SHF.L.U32 R31, R31, 0x10, RZ ;  /* 0x000000101f1f7819 */ /* 0x000fe400000006ff */
[----:B------:R-:W-:Y:S02]  /*1150*/  SEL R19, R19, RZ, P3 ;  /* 0x000000ff13137207 */ /* 0x000fe40001800000 */
[----:B------:R-:W-:Y:S01]  /*1160*/  SEL R9, R9, RZ, !P4 ;  /* 0x000000ff09097207 */ /* 0x000fe20006000000 */
[----:B------:R-:W-:Y:S01]  /*1170*/  FMUL R24, R0, R31 ;  /* 0x0000001f00187220 */ /* 0x000fe20000400000 */
[----:B------:R-:W-:-:S03]  /*1180*/  FMUL R8, R8, R8 ;  /* 0x0000000808087220 */ /* 0x000fc60000400000 */
[----:B------:R-:W-:-:S04]  /*1190*/  FFMA R9, R24, R26, R9 ;  /* 0x0000001a18097223 */ /* 0x000fc80000000009 */
[----:B------:R-:W-:Y:S01]  /*11a0*/  FMUL R9, R9, R9 ;  /* 0x0000000909097220 */ /* 0x000fe20000400000 */
[----:B------:R-:W-:Y:S01]  /*11b0*/  FMUL R10, R10, R10 ;  /* 0x0000000a0a0a7220 */ /* 0x000fe20000400000 */
[----:B------:R-:W-:-:S04]  /*11c0*/  FMUL R11, R11, R11 ;  /* 0x0000000b0b0b7220 */ /* 0x000fc80000400000 */
[----:B------:R-:W-:Y:S02]  /*11d0*/  FSEL R10, R10, RZ, !P4 ;  /* 0x000000ff0a0a7208 */ /* 0x000fe40006000000 */
[----:B------:R-:W-:Y:S02]  /*11e0*/  FSEL R11, R11, RZ, !P4 ;  /* 0x000000ff0b0b7208 */ /* 0x000fe40006000000 */
[----:B--2---:R-:W-:Y:S02]  /*11f0*/  SEL R13, R4, RZ, P3 ;  /* 0x000000ff040d7207 */ /* 0x004fe40001800000 */
[----:B------:R-:W-:Y:S02]  /*1200*/  PRMT R4, R18, 0x7632, R4 ;  /* 0x0000763212047816 */ /* 0x000fe40000000004 */
[----:B---3--:R-:W-:Y:S02]  /*1210*/  SEL R16, R20, RZ, !P5 ;  /* 0x000000ff14107207 */ /* 0x008fe40006800000 */
[----:B------:R-:W-:-:S02]  /*1220*/  SEL R21, R21, RZ, !P5 ;  /* 0x000000ff15157207 */ /* 0x000fc40006800000 */
[----:B------:R-:W-:Y:S01]  /*1230*/  SHF.L.U32 R17, R4, 0x10, RZ ;  /* 0x0000001004117819 */ /* 0x000fe200000006ff */
[----:B------:R-:W-:Y:S01]  /*1240*/  FMUL R4, R0, R15 ;  /* 0x0000000f00047220 */ /* 0x000fe20000400000 */
[----:B------:R-:W-:Y:S01]  /*1250*/  SEL R5, R5, RZ, P3 ;  /* 0x000000ff05057207 */ /* 0x000fe20001800000 */
[----:B------:R-:W-:Y:S01]  /*1260*/  FADD R16, R16, 1 ;  /* 0x3f80000010107421 */ /* 0x000fe20000000000 */
[----:B------:R-:W-:Y:S01]  /*1270*/  FADD R15, R21, 1 ;  /* 0x3f800000150f7421 */ /* 0x000fe20000000000 */
[----:B------:R-:W-:Y:S01]  /*1280*/  FMUL R14, R0, R17 ;  /* 0x00000011000e7220 */ /* 0x000fe20000400000 */
[----:B------:R-:W-:Y:S01]  /*1290*/  SEL R22, R22, RZ, !P5 ;  /* 0x000000ff16167207 */ /* 0x000fe20006800000 */
[----:B------:R-:W-:Y:S01]  /*12a0*/  FFMA R16, R4, R16, R13 ;  /* 0x0000001004107223 */ /* 0x000fe2000000000d */
[C---:B------:R-:W-:Y:S01]  /*12b0*/  PRMT R4, R19.reuse, 0x7632, R4 ;  /* 0x0000763213047816 */ /* 0x040fe20000000004 */
[----:B------:R-:W-:Y:S01]  /*12c0*/  FFMA R15, R14, R15, R5 ;  /* 0x0000000f0e0f7223 */ /* 0x000fe20000000005 */
[----:B------:R-:W-:Y:S01]  /*12d0*/  SHF.L.U32 R5, R19, 0x10, RZ ;  /* 0x0000001013057819 */ /* 0x000fe200000006ff */
[----:B------:R-:W-:Y:S01]  /*12e0*/  FMUL R16, R16, R16 ;  /* 0x0000001010107220 */ /* 0x000fe20000400000 */
[----:B------:R-:W-:Y:S01]  /*12f0*/  SEL R6, R6, RZ, P3 ;  /* 0x000000ff06067207 */ /* 0x000fe20001800000 */
[----:B------:R-:W-:Y:S01]  /*1300*/  FADD R14, R22, 1 ;  /* 0x3f800000160e7421 */ /* 0x000fe20000000000 */
[----:B------:R-:W-:Y:S01]  /*1310*/  SEL R23, R23, RZ, !P5 ;  /* 0x000000ff17177207 */ /* 0x000fe20006800000 */
[----:B------:R-:W-:Y:S01]  /*1320*/  FMUL R5, R0, R5 ;  /* 0x0000000500057220 */ /* 0x000fe20000400000 */
[----:B------:R-:W-:Y:S01]  /*1330*/  SHF.L.U32 R17, R4, 0x10, RZ ;  /* 0x0000001004117819 */ /* 0x000fe200000006ff */
[----:B------:R-:W-:Y:S01]  /*1340*/  FMUL R15, R15, R15 ;  /* 0x0000000f0f0f7220 */ /* 0x000fe20000400000 */
[----:B------:R-:W-:Y:S01]  /*1350*/  SEL R7, R7, RZ, P3 ;  /* 0x000000ff07077207 */ /* 0x000fe20001800000 */
[----:B------:R-:W-:Y:S01]  /*1360*/  FADD R13, R23, 1 ;  /* 0x3f800000170d7421 */ /* 0x000fe20000000000 */
[----:B------:R-:W-:Y:S01]  /*1370*/  FFMA R5, R5, R14, R6 ;  /* 0x0000000e05057223 */ /* 0x000fe20000000006 */
[----:B------:R-:W-:Y:S01]  /*1380*/  FMUL R4, R0, R17 ;  /* 0x0000001100047220 */ /* 0x000fe20000400000 */
[----:B------:R-:W-:-:S02]  /*1390*/  FSEL R17, R8, RZ, !P4 ;  /* 0x000000ff08117208 */ /* 0x000fc40006000000 */
[----:B------:R-:W-:Y:S01]  /*13a0*/  FSEL R16, R16, -RZ, P3 ;  /* 0x800000ff10107208 */ /* 0x000fe20001800000 */
[----:B------:R-:W-:Y:S01]  /*13b0*/  FFMA R4, R4, R13, R7 ;  /* 0x0000000d04047223 */ /* 0x000fe20000000007 */
[----:B------:R-:W-:Y:S01]  /*13c0*/  FMUL R5, R5, R5 ;  /* 0x0000000505057220 */ /* 0x000fe20000400000 */
[----:B------:R-:W-:Y:S02]  /*13d0*/  FSEL R6, R9, RZ, !P4 ;  /* 0x000000ff09067208 */ /* 0x000fe40006000000 */
[----:B------:R-:W-:Y:S01]  /*13e0*/  FSEL R15, R15, -RZ, P3 ;  /* 0x800000ff0f0f7208 */ /* 0x000fe20001800000 */
[----:B------:R-:W-:Y:S01]  /*13f0*/  FADD R7, R17, R16 ;  /* 0x0000001011077221 */ /* 0x000fe20000000000 */
[----:B------:R-:W-:Y:S01]  /*1400*/  FMUL R4, R4, R4 ;  /* 0x0000000404047220 */ /* 0x000fe20000400000 */
[----:B------:R-:W-:Y:S02]  /*1410*/  FSEL R5, R5, -RZ, P3 ;  /* 0x800000ff05057208 */ /* 0x000fe40001800000 */
[----:B------:R-:W-:Y:S01]  /*1420*/  FADD R15, R6, R15 ;  /* 0x0000000f060f7221 */ /* 0x000fe20000000000 */
[----:B------:R-:W-:Y:S01]  /*1430*/  FADD R12, R7, R12 ;  /* 0x0000000c070c7221 */ /* 0x000fe20000000000 */
[----:B------:R-:W-:Y:S01]  /*1440*/  FSEL R4, R4, -RZ, P3 ;  /* 0x800000ff04047208 */ /* 0x000fe20001800000 */
[----:B------:R-:W-:-:S02]  /*1450*/  FADD R5, R10, R5 ;  /* 0x000000050a057221 */ /* 0x000fc40000000000 */
[----:B------:R-:W-:Y:S02]  /*1460*/  FADD R12, R15, R12 ;  /* 0x0000000c0f0c7221 */ /* 0x000fe40000000000 */
[----:B------:R-:W-:Y:S02]  /*1470*/  FADD R4, R11, R4 ;  /* 0x000000040b047221 */ /* 0x000fe40000000000 */
        /* <DEDUP_REMOVED lines=8> */
[----:B------:R-:W0:Y:S04]  /*1500*/  SHFL.BFLY PT, R8, R7, 0x2, 0x1f ;  /* 0x0c401f0007087f89 */ /* 0x000e2800000e0000 */
[----:B------:R-:W1:Y:S01]  /*1510*/  S2R R10, SR_TID.X ;  /* 0x00000000000a7919 */ /* 0x000e620000002100 */
[----:B0-----:R-:W-:-:S05]  /*1520*/  FADD R8, R7, R8 ;  /* 0x0000000807087221 */ /* 0x001fca0000000000 */
[----:B------:R-:W0:Y:S01]  /*1530*/  SHFL.BFLY PT, R9, R8, 0x1, 0x1f ;  /* 0x0c201f0008097f89 */ /* 0x000e2200000e0000 */
[----:B-1----:R-:W-:-:S04]  /*1540*/  SHF.R.U32.HI R11, RZ, 0x3, R10 ;  /* 0x00000003ff0b7819 */ /* 0x002fc8000001160a */
[----:B------:R-:W-:Y:S01]  /*1550*/  LOP3.LUT R12, R11, 0x1c, RZ, 0xc0, !PT ;  /* 0x0000001c0b0c7812 */ /* 0x000fe200078ec0ff */
[----:B0-----:R-:W-:-:S05]  /*1560*/  FADD R9, R8, R9 ;  /* 0x0000000908097221 */ /* 0x001fca0000000000 */
[----:B------:R-:W-:Y:S04]  /*1570*/  @!P2 STS [R12], R9 ;  /* 0x000000090c00a388 */ /* 0x000fe80000000800 */
[----:B------:R-:W-:Y:S06]  /*1580*/  BAR.SYNC 0x0 ;  /* 0x0000000000007b1d */ /* 0x000fec0000000000 */
[----:B------:R-:W0:Y:S04]  /*1590*/  @!P1 LDS R28, [R10.X4] ;  /* 0x000000000a1c9984 */ /* 0x000e280000004800 */
[----:B0-----:R-:W0:Y:S02]  /*15a0*/  SHFL.BFLY PT, R5, R28, 0x4, 0x1f ;  /* 0x0c801f001c057f89 */ /* 0x001e2400000e0000 */
[----:B0-----:R-:W-:-:S05]  /*15b0*/  FADD R5, R28, R5 ;  /* 0x000000051c057221 */ /* 0x001fca0000000000 */
[----:B------:R-:W0:Y:S02]  /*15c0*/  SHFL.BFLY PT, R4, R5, 0x2, 0x1f ;  /* 0x0c401f0005047f89 */ /* 0x000e2400000e0000 */
[----:B0-----:R-:W-:-:S05]  /*15d0*/  FADD R4, R5, R4 ;  /* 0x0000000405047221 */ /* 0x001fca0000000000 */
[----:B------:R-:W0:Y:S02]  /*15e0*/  SHFL.BFLY PT, R7, R4, 0x1, 0x1f ;  /* 0x0c201f0004077f89 */ /* 0x000e2400000e0000 */
[----:B0-----:R-:W-:-:S05]  /*15f0*/  FADD R7, R4, R7 ;  /* 0x0000000704077221 */ /* 0x001fca0000000000 */
[----:B------:R-:W-:Y:S04]  /*1600*/  @P0 STS [R10.X4], R7 ;  /* 0x000000070a000388 */ /* 0x000fe80000004800 */
[----:B------:R-:W-:Y:S06]  /*1610*/  BAR.SYNC 0x0 ;  /* 0x0000000000007b1d */ /* 0x000fec0000000000 */
[----:B------:R-:W0:Y:S04]  /*1620*/  LDS R6, [RZ] ;  /* 0x00000000ff067984 */ /* 0x000e280000000800 */
[----:B------:R-:W-:Y:S06]  /*1630*/  BAR.SYNC 0x0 ;  /* 0x0000000000007b1d */ /* 0x000fec0000000000 */
[----:B0-----:R-:W-:Y:S04]  /*1640*/  STS [RZ], R6 ;  /* 0x00000006ff007388 */ /* 0x001fe80000000800 */
[----:B------:R-:W-:Y:S06]  /*1650*/  BAR.SYNC 0x0 ;  /* 0x0000000000007b1d */ /* 0x000fec0000000000 */
[----:B------:R-:W0:Y:S01]  /*1660*/  LDS R8, [RZ] ;  /* 0x00000000ff087984 */ /* 0x000e220000000800 */
[----:B------:R-:W-:-:S02]  /*1670*/  IMAD.MOV.U32 R11, RZ, RZ, 0x39e38e39 ;  /* 0x39e38e39ff0b7424 */ /* 0x000fc400078e00ff */
[----:B------:R-:W-:Y:S02]  /*1680*/  IMAD.WIDE R4, R2, R29, c[0x0][0x168] ;  /* 0x00005a0002047625 */ /* 0x000fe400078e021d */
[----:B------:R-:W-:-:S06]  /*1690*/  FFMA R34, R6, R11, 9.9999997473787516356e-06 ;  /* 0x3727c5ac06227423 */ /* 0x000fcc000000000b */
[----:B------:R-:W-:Y:S01]  /*16a0*/  MUFU.RSQ R34, R34 ;  /* 0x0000002200227308 */ /* 0x000fe20000001400 */
[----:B0-----:R-:W-:-:S07]  /*16b0*/  FFMA R8, R8, R11, 9.9999997473787516356e-06 ;  /* 0x3727c5ac08087423 */ /* 0x001fce000000000b */
[----:B------:R-:W0:Y:S01]  /*16c0*/  MUFU.RSQ R9, R8 ;  /* 0x0000000800097308 */ /* 0x000e220000001400 */
[----:B------:R-:W-:Y:S06]  /*16d0*/  BAR.SYNC 0x0 ;  /* 0x0000000000007b1d */ /* 0x000fec0000000000 */
[----:B0-----:R0:W-:Y:S01]  /*16e0*/  @P6 STG.E [R4.64], R9 ;  /* 0x0000000904006986 */ /* 0x0011e2000c101904 */
[----:B------:R-:W-:Y:S02]  /*16f0*/  MOV R26, RZ ;  /* 0x000000ff001a7202 */ /* 0x000fe40000000f00 */
[----:B------:R-:W-:Y:S01]  /*1700*/  IADD3 R37, R3, 0x4, RZ ;  /* 0x0000000403257810 */ /* 0x000fe20007ffe0ff */
[----:B------:R-:W-:-:S02]  /*1710*/  UPLOP3.LUT UP0, UPT, UPT, UPT, UPT, 0x80, 0x0 ;  /* 0x000000000000789c */ /* 0x000fc40003f0f070 */
.L_x_0:
[----:B------:R-:W-:Y:S01]  /*1720*/  LOP3.LUT R28, R26, R3, RZ, 0xfc, !PT ;  /* 0x000000031a1c7212 */ /* 0x000fe200078efcff */
[----:B0-----:R-:W-:Y:S01]  /*1730*/  CS2R R4, SRZ ;  /* 0x0000000000047805 */ /* 0x001fe2000001ff00 */
[----:B------:R-:W-:Y:S01]  /*1740*/  MOV R35, 0x2 ;  /* 0x0000000200237802 */ /* 0x000fe20000000f00 */
[----:B------:R-:W-:Y:S01]  /*1750*/  CS2R R6, SRZ ;  /* 0x0000000000067805 */ /* 0x000fe2000001ff00 */
[----:B------:R-:W-:Y:S01]  /*1760*/  ISETP.GE.U32.AND P1, PT, R28, 0x900, PT ;  /* 0x000009001c00780c */ /* 0x000fe20003f26070 */
[C---:B------:R-:W-:Y:S01]  /*1770*/  IMAD R36, R2.reuse, 0x900, R28 ;  /* 0x0000090002247824 */ /* 0x040fe200078e021c */
[----:B------:R-:W-:Y:S01]  /*1780*/  MOV R29, 0x4 ;  /* 0x00000004001d7802 */ /* 0x000fe20000000f00 */
[----:B------:R-:W-:Y:S01]  /*1790*/  CS2R R8, SRZ ;  /* 0x0000000000087805 */ /* 0x000fe2000001ff00 */
[----:B------:R-:W-:Y:S01]  /*17a0*/  ISETP.LT.AND P2, PT, R2, 0x200, !P1 ;  /* 0x000002000200780c */ /* 0x000fe20004f41270 */
[----:B------:R-:W-:Y:S01]  /*17b0*/  IMAD.WIDE R16, R36, R35, c[0x0][0x170] ;  /* 0x00005c0024107625 */ /* 0x000fe200078e0223 */
[----:B------:R-:W-:-:S03]  /*17c0*/  CS2R R10, SRZ ;  /* 0x00000000000a7805 */ /* 0x000fc6000001ff00 */
[-C--:B------:R-:W-:Y:S01]  /*17d0*/  IMAD.WIDE.U32 R22, R28, R29.reuse, c[0x0][0x178] ;  /* 0x00005e001c167625 */ /* 0x080fe200078e001d */
[----:B------:R-:W-:Y:S01]  /*17e0*/  CS2R R12, SRZ ;  /* 0x00000000000c7805 */ /* 0x000fe2000001ff00 */
[----:B------:R-:W-:Y:S02]  /*17f0*/  CS2R R14, SRZ ;  /* 0x00000000000e7805 */ /* 0x000fe4000001ff00 */
[----:B------:R-:W-:Y:S01]  /*1800*/  IMAD.WIDE R20, R36, R29, c[0x0][0x180] ;  /* 0x0000600024147625 */ /* 0x000fe200078e021d */
[----:B------:R-:W2:Y:S04]  /*1810*/  @!P1 LDG.E.EL.128 R8, [R22.64] ;  /* 0x0000000416089981 */ /* 0x000ea8000c2e1d00 */
[----:B------:R0:W3:Y:S04]  /*1820*/  @P2 LDG.E.EF.128 R4, [R16.64] ;  /* 0x0000000410042981 */ /* 0x0000e8000c0e1d00 */
[----:B------:R1:W4:Y:S01]  /*1830*/  @P2 LDG.E.EF.128 R12, [R20.64] ;  /* 0x00000004140c2981 */ /* 0x000322000c0e1d00 */
[----:B------:R-:W-:Y:S01]  /*1840*/  CS2R R18, SRZ ;  /* 0x0000000000127805 */ /* 0x000fe2000001ff00 */
[C---:B------:R-:W-:Y:S01]  /*1850*/  IMAD.WIDE.U32 R30, R26.reuse, 0x4, R32 ;  /* 0x000000041a1e7825 */ /* 0x040fe200078e0020 */
[----:B0-----:R-:W-:Y:S01]  /*1860*/  CS2R R16, SRZ ;  /* 0x0000000000107805 */ /* 0x001fe2000001ff00 */
[----:B-1----:R-:W-:-:S05]  /*1870*/  LOP3.LUT R21, R26, R37, RZ, 0xfc, !PT ;  /* 0x000000251a157212 */ /* 0x002fca00078efcff */
[----:B------:R0:W5:Y:S01]  /*1880*/  @!P1 LDG.E.EL.128 R16, [R30.64+0x10] ;  /* 0x000010041e109981 */ /* 0x000162000c2e1d00 */
[----:B------:R-:W-:Y:S02]  /*1890*/  IMAD R24, R2, 0x900, R21 ;  /* 0x0000090002187824 */ /* 0x000fe400078e0215 */
[----:B------:R-:W-:Y:S01]  /*18a0*/  CS2R R20, SRZ ;  /* 0x0000000000147805 */ /* 0x000fe2000001ff00 */
[----:B------:R-:W-:Y:S02]  /*18b0*/  IADD3 R26, P0, R3, R26, RZ ;  /* 0x0000001a031a7210 */ /* 0x000fe40007f1e0ff */
[----:B--2---:R-:W-:Y:S02]  /*18c0*/  SEL R8, R8, RZ, !P1 ;  /* 0x000000ff08087207 */ /* 0x004fe40004800000 */
[----:B---3--:R-:W-:-:S04]  /*18d0*/  SEL R27, R4, RZ, P2 ;  /* 0x000000ff041b7207 */ /* 0x008fc80001000000 */
[----:B------:R-:W-:Y:S01]  /*18e0*/  SHF.L.U32 R25, R27, 0x10, RZ ;  /* 0x000000101b197819 */ /* 0x000fe200000006ff */
[----:B------:R-:W-:Y:S01]  /*18f0*/  FADD R23, R8, 1 ;  /* 0x3f80000008177421 */ /* 0x000fe20000000000 */
[----:B----4-:R-:W-:-:S03]  /*1900*/  SEL R12, R12, RZ, P2 ;  /* 0x000000ff0c0c7207 */ /* 0x010fc60001000000 */
[----:B------:R-:W-:Y:S01]  /*1910*/  FMUL R4, R0, R25 ;  /* 0x0000001900047220 */ /* 0x000fe20000400000 */
[----:B------:R-:W-:Y:S01]  /*1920*/  SEL R5, R5, RZ, P2 ;  /* 0x000000ff05057207 */ /* 0x000fe20001000000 */
[----:B------:R-:W-:Y:S02]  /*1930*/  IMAD.WIDE R24, R24, R29, c[0x0][0x180] ;  /* 0x0000600018187625 */ /* 0x000fe400078e021d */
[----:B------:R-:W-:Y:S02]  /*1940*/  FFMA R4, R4, R23, R12 ;  /* 0x0000001704047223 */ /* 0x000fe4000000000c */
[----:B------:R-:W-:Y:S01]  /*1950*/  CS2R R22, SRZ ;  /* 0x0000000000167805 */ /* 0x000fe2000001ff00 */
[----:B------:R-:W-:Y:S02]  /*1960*/  SEL R10, R10, RZ, !P1 ;  /* 0x000000ff0a0a7207 */ /* 0x000fe40004800000 */
[----:B------:R-:W-:-:S03]  /*1970*/  SHF.L.U32 R8, R5, 0x10, RZ ;  /* 0x0000001005087819 */ /* 0x000fc600000006ff */
[----:B------:R1:W2:Y:S01]  /*1980*/  @P2 LDG.E.EF.128 R20, [R24.64] ;  /* 0x0000000418142981 */ /* 0x0002a2000c0e1d00 */
[----:B------:R-:W-:Y:S01]  /*1990*/  SEL R14, R14, RZ, P2 ;  /* 0x000000ff0e0e7207 */ /* 0x000fe20001000000 */
[----:B0-----:R-:W-:Y:S01]  /*19a0*/  FADD R31, R10, 1 ;  /* 0x3f8000000a1f7421 */ /* 0x001fe20000000000 */
[----:B------:R-:W-:Y:S01]  /*19b0*/  FMUL R8, R0, R8 ;  /* 0x0000000800087220 */ /* 0x000fe20000400000 */
[----:B------:R-:W-:Y:S02]  /*19c0*/  PRMT R27, R27, 0x7632, R27 ;  /* 0x000076321b1b7816 */ /* 0x000fe4000000001b */
[----:B------:R-:W-:Y:S01]  /*19d0*/  SEL R10, R9, RZ, !P1 ;  /* 0x000000ff090a7207 */ /* 0x000fe20004800000 */
[----:B------:R-:W-:Y:S01]  /*19e0*/  FFMA R8, R8, R31, R14 ;  /* 0x0000001f08087223 */ /* 0x000fe2000000000e */
[----:B-1----:R-:W-:Y:S02]  /*19f0*/  IADD3.X R25, RZ, RZ, RZ, P0, !PT ;  /* 0x000000ffff197210 */ /* 0x002fe400007fe4ff */
[----:B------:R-:W-:-:S02]  /*1a00*/  LEA R12, P0, R26, c[0x0][0x188], 0x2 ;  /* 0x000062001a0c7a11 */ /* 0x000fc400078010ff */
[----:B------:R-:W-:Y:S02]  /*1a10*/  SEL R14, R13, RZ, P2 ;  /* 0x000000ff0d0e7207 */ /* 0x000fe40001000000 */
[----:B------:R-:W-:Y:S02]  /*1a20*/  SHF.L.U32 R9, R27, 0x10, RZ ;  /* 0x000000101b097819 */ /* 0x000fe400000006ff */
[----:B------:R-:W-:Y:S02]  /*1a30*/  LEA.HI.X R13, R26, c[0x0][0x18c], R25, 0x2, P0 ;  /* 0x000063001a0d7a11 */ /* 0x000fe400000f1419 */
[----:B------:R-:W-:Y:S01]  /*1a40*/  CS2R R24, SRZ ;  /* 0x0000000000187805 */ /* 0x000fe2000001ff00 */
[----:B------:R-:W-:Y:S01]  /*1a50*/  CS2R R26, SRZ ;  /* 0x00000000001a7805 */ /* 0x000fe2000001ff00 */
[----:B------:R-:W-:-:S05]  /*1a60*/  CS2R R30, SRZ ;  /* 0x00000000001e7805 */ /* 0x000fca000001ff00 */
[----:B------:R0:W3:Y:S02]  /*1a70*/  @!P1 LDG.E.EL.128 R24, [R12.64+0x10] ;  /* 0x000010040c189981 */ /* 0x0000e4000c2e1d00 */
[----:B0-----:R-:W-:Y:S02]  /*1a80*/  IMAD.WIDE.U32 R12, R28, R29, c[0x0][0x188] ;  /* 0x000062001c0c7625 */ /* 0x001fe400078e001d */
[----:B------:R-:W-:-:S06]  /*1a90*/  CS2R R28, SRZ ;  /* 0x00000000001c7805 */ /* 0x000fcc000001ff00 */
[----:B------:R0:W4:Y:S01]  /*1aa0*/  @!P1 LDG.E.EL.128 R28, [R12.64] ;  /* 0x000000040c1c9981 */ /* 0x000122000c2e1d00 */
[----:B------:R-:W-:Y:S01]  /*1ab0*/  FADD R10, R10, 1 ;  /* 0x3f8000000a0a7421 */ /* 0x000fe20000000000 */
[----:B------:R-:W-:Y:S01]  /*1ac0*/  FMUL R9, R0, R9 ;  /* 0x0000000900097220 */ /* 0x000fe20000400000 */
[----:B------:R-:W-:-:S03]  /*1ad0*/  PRMT R5, R5, 0x7632, R5 ;  /* 0x0000763205057816 */ /* 0x000fc60000000005 */
[----:B------:R-:W-:Y:S01]  /*1ae0*/  FFMA R9, R9, R10, R14 ;  /* 0x0000000a09097223 */ /* 0x000fe2000000000e */
[----:B------:R-:W-:Y:S02]  /*1af0*/  SEL R10, R11, RZ, !P1 ;  /* 0x000000ff0b0a7207 */ /* 0x000fe40004800000 */
[----:B------:R-:W-:Y:S02]  /*1b00*/  SHF.L.U32 R5, R5, 0x10, RZ ;  /* 0x0000001005057819 */ /* 0x000fe400000006ff */
[----:B------:R-:W-:Y:S01]  /*1b10*/  SEL R14, R15, RZ, P2 ;  /* 0x000000ff0f0e7207 */ /* 0x000fe20001000000 */
[----:B------:R-:W-:Y:S01]  /*1b20*/  FADD R10, R10, 1 ;  /* 0x3f8000000a0a7421 */ /* 0x000fe20000000000 */
[----:B------:R-:W-:Y:S01]  /*1b30*/  SEL R6, R6, RZ, P2 ;  /* 0x000000ff06067207 */ /* 0x000fe20001000000 */
[----:B------:R-:W-:Y:S01]  /*1b40*/  FMUL R5, R0, R5 ;  /* 0x0000000500057220 */ /* 0x000fe20000400000 */
[----:B------:R-:W-:Y:S02]  /*1b50*/  SEL R7, R7, RZ, P2 ;  /* 0x000000ff07077207 */ /* 0x000fe40001000000 */
[----:B------:R-:W-:Y:S01]  /*1b60*/  SHF.L.U32 R11, R6, 0x10, RZ ;  /* 0x00000010060b7819 */ /* 0x000fe200000006ff */
[----:B------:R-:W-:Y:S01]  /*1b70*/  FFMA R5, R5, R10, R14 ;  /* 0x0000000a05057223 */ /* 0x000fe2000000000e */
[----:B-----5:R-:W-:-:S02]  /*1b80*/  SEL R10, R16, RZ, !P1 ;  /* 0x000000ff100a7207 */ /* 0x020fc40004800000 */
[----:B0-----:R-:W-:Y:S02]  /*1b90*/  SEL R13, R18, RZ, !P1 ;  /* 0x000000ff120d7207 */ /* 0x001fe40004800000 */
[----:B------:R-:W-:Y:S01]  /*1ba0*/  SHF.L.U32 R15, R7, 0x10, RZ ;  /* 0x00000010070f7819 */ /* 0x000fe200000006ff */
[----:B------:R-:W-:Y:S01]  /*1bb0*/  FADD R10, R10, 1 ;  /* 0x3f8000000a0a7421 */ /* 0x000fe20000000000 */
[----:B------:R-:W-:Y:S01]  /*1bc0*/  FMUL R11, R0, R11 ;  /* 0x0000000b000b7220 */ /* 0x000fe20000400000 */
[----:B------:R-:W-:Y:S01]  /*1bd0*/  FADD R13, R13, 1 ;  /* 0x3f8000000d0d7421 */ /* 0x000fe20000000000 */
[----:B------:R-:W-:Y:S01]  /*1be0*/  PRMT R6, R6, 0x7632, R6 ;  /* 0x0000763206067816 */ /* 0x000fe20000000006 */
[----:B------:R-:W-:Y:S01]  /*1bf0*/  FMUL R12, R0, R15 ;  /* 0x0000000f000c7220 */ /* 0x000fe20000400000 */
[----:B------:R-:W-:Y:S02]  /*1c00*/  SEL R17, R17, RZ, !P1 ;  /* 0x000000ff11117207 */ /* 0x000fe40004800000 */
[----:B------:R-:W-:-:S03]  /*1c10*/  SEL R19, R19, RZ, !P1 ;  /* 0x000000ff13137207 */ /* 0x000fc60004800000 */
[----:B------:R-:W-:Y:S02]  /*1c20*/  FADD R17, R17, 1 ;  /* 0x3f80000011117421 */ /* 0x000fe40000000000 */
[----:B------:R-:W-:Y:S01]  /*1c30*/  FADD R19, R19, 1 ;  /* 0x3f80000013137421 */ /* 0x000fe20000000000 */
[C---:B------:R-:W-:Y:S01]  /*1c40*/  FMUL R4, R34.reuse, R4 ;  /* 0x0000000422047220 */ /* 0x040fe20000400000 */
[C---:B------:R-:W-:Y:S01]  /*1c50*/  FMUL R8, R34.reuse, R8 ;  /* 0x0000000822087220 */ /* 0x040fe20000400000 */
[C---:B------:R-:W-:Y:S01]  /*1c60*/  FMUL R9, R34.reuse, R9 ;  /* 0x0000000922097220 */ /* 0x040fe20000400000 */
[----:B------:R-:W-:Y:S01]  /*1c70*/  FMUL R5, R34, R5 ;  /* 0x0000000522057220 */ /* 0x000fe20000400000 */
[----:B------:R-:W-:Y:S01]  /*1c80*/  PLOP3.LUT P0, PT, PT, PT, UP0, 0x80, 0x0 ;  /* 0x000000000000781c */ /* 0x000fe20003f0f008 */
[----:B------:R-:W-:Y:S01]  /*1c90*/  UPLOP3.LUT UP0, UPT, UPT, UPT, UPT, 0x40, 0x0 ;  /* 0x000000000000789c */ /* 0x000fe20003f0e870 */
[----:B--2---:R-:W-:Y:S02]  /*1ca0*/  SEL R20, R20, RZ, P2 ;  /* 0x000000ff14147207 */ /* 0x004fe40001000000 */
[----:B------:R-:W-:-:S03]  /*1cb0*/  SEL R22, R22, RZ, P2 ;  /* 0x000000ff16167207 */ /* 0x000fc60001000000 */
[----:B------:R-:W-:Y:S01]  /*1cc0*/  FFMA R11, R11, R10, R20 ;  /* 0x0000000a0b0b7223 */ /* 0x000fe20000000014 */
[----:B------:R-:W-:Y:S01]  /*1cd0*/  PRMT R10, R7, 0x7632, R10 ;  /* 0x00007632070a7816 */ /* 0x000fe2000000000a */
[----:B------:R-:W-:Y:S01]  /*1ce0*/  FFMA R7, R12, R13, R22 ;  /* 0x0000000d0c077223 */ /* 0x000fe20000000016 */
[----:B------:R-:W-:Y:S02]  /*1cf0*/  SHF.L.U32 R13, R6, 0x10, RZ ;  /* 0x00000010060d7819 */ /* 0x000fe400000006ff */
[----:B------:R-:W-:Y:S02]  /*1d00*/  SHF.L.U32 R15, R10, 0x10, RZ ;  /* 0x000000100a0f7819 */ /* 0x000fe400000006ff */
[----:B------:R-:W-:Y:S01]  /*1d10*/  SEL R21, R21, RZ, P2 ;  /* 0x000000ff15157207 */ /* 0x000fe20001000000 */
[C---:B------:R-:W-:Y:S01]  /*1d20*/  FMUL R6, R0.reuse, R13 ;  /* 0x0000000d00067220 */ /* 0x040fe20000400000 */
[----:B------:R-:W-:Y:S01]  /*1d30*/  SEL R23, R23, RZ, P2 ;  /* 0x000000ff17177207 */ /* 0x000fe20001000000 */
[----:B------:R-:W-:-:S02]  /*1d40*/  FMUL R10, R0, R15 ;  /* 0x0000000f000a7220 */ /* 0x000fc40000400000 */
[----:B------:R-:W-:Y:S01]  /*1d50*/  FFMA R17, R6, R17, R21 ;  /* 0x0000001106117223 */ /* 0x000fe20000000015 */
[----:B------:R-:W-:Y:S01]  /*1d60*/  FMUL R6, R34, R11 ;  /* 0x0000000b22067220 */ /* 0x000fe20000400000 */
[----:B------:R-:W-:Y:S02]  /*1d70*/  FFMA R19, R10, R19, R23 ;  /* 0x000000130a137223 */ /* 0x000fe40000000017 */
[----:B------:R-:W-:Y:S01]  /*1d80*/  FMUL R11, R34, R17 ;  /* 0x00000011220b7220 */ /* 0x000fe20000400000 */
[----:B---3--:R-:W-:Y:S02]  /*1d90*/  SEL R24, R24, RZ, !P1 ;  /* 0x000000ff18187207 */ /* 0x008fe40004800000 */
[----:B------:R-:W-:Y:S02]  /*1da0*/  SEL R25, R25, RZ, !P1 ;  /* 0x000000ff19197207 */ /* 0x000fe40004800000 */
[----:B------:R-:W-:Y:S01]  /*1db0*/  SEL R27, R27, RZ, !P1 ;  /* 0x000000ff1b1b7207 */ /* 0x000fe20004800000 */
[----:B------:R-:W-:-:S02]  /*1dc0*/  FADD R13, R24, 1 ;  /* 0x3f800000180d7421 */ /* 0x000fc40000000000 */
[----:B------:R-:W-:Y:S01]  /*1dd0*/  FADD R10, R25, 1 ;  /* 0x3f800000190a7421 */ /* 0x000fe20000000000 */
[----:B------:R-:W-:Y:S01]  /*1de0*/  FMUL R19, R34, R19 ;  /* 0x0000001322137220 */ /* 0x000fe20000400000 */
[----:B------:R-:W-:Y:S02]  /*1df0*/  FMUL R6, R6, R13 ;  /* 0x0000000d06067220 */ /* 0x000fe40000400000 */
[----:B------:R-:W-:Y:S01]  /*1e00*/  FMUL R11, R11, R10 ;  /* 0x0000000a0b0b7220 */ /* 0x000fe20000400000 */
[----:B------:R-:W-:Y:S01]  /*1e10*/  FADD R10, R27, 1 ;  /* 0x3f8000001b0a7421 */ /* 0x000fe20000000000 */
[----:B------:R-:W-:Y:S02]  /*1e20*/  SEL R26, R26, RZ, !P1 ;  /* 0x000000ff1a1a7207 */ /* 0x000fe40004800000 */
[----:B----4-:R-:W-:Y:S02]  /*1e30*/  SEL R13, R28, RZ, !P1 ;  /* 0x000000ff1c0d7207 */ /* 0x010fe40004800000 */
[----:B------:R-:W-:-:S02]  /*1e40*/  SEL R29, R29, RZ, !P1 ;  /* 0x000000ff1d1d7207 */ /* 0x000fc40004800000 */
[----:B------:R-:W-:Y:S02]  /*1e50*/  SEL R15, R30, RZ, !P1 ;  /* 0x000000ff1e0f7207 */ /* 0x000fe40004800000 */
[----:B------:R-:W-:Y:S01]  /*1e60*/  SEL R12, R31, RZ, !P1 ;  /* 0x000000ff1f0c7207 */ /* 0x000fe20004800000 */
[----:B------:R-:W-:Y:S01]  /*1e70*/  FMUL R14, R19, R10 ;  /* 0x0000000a130e7220 */ /* 0x000fe20000400000 */
[----:B------:R-:W-:Y:S01]  /*1e80*/  FADD R13, R13, 1 ;  /* 0x3f8000000d0d7421 */ /* 0x000fe20000000000 */
[----:B------:R-:W-:Y:S01]  /*1e90*/  FADD R10, R29, 1 ;  /* 0x3f8000001d0a7421 */ /* 0x000fe20000000000 */
[----:B------:R-:W-:Y:S01]  /*1ea0*/  FADD R15, R15, 1 ;  /* 0x3f8000000f0f7421 */ /* 0x000fe20000000000 */
[----:B------:R-:W-:Y:S01]  /*1eb0*/  FADD R12, R12, 1 ;  /* 0x3f8000000c0c7421 */ /* 0x000fe20000000000 */
[----:B------:R-:W-:Y:S01]  /*1ec0*/  FADD R26, R26, 1 ;  /* 0x3f8000001a1a7421 */ /* 0x000fe20000000000 */
[----:B------:R-:W-:Y:S01]  /*1ed0*/  FMUL R7, R34, R7 ;  /* 0x0000000722077220 */ /* 0x000fe20000400000 */
[----:B------:R-:W-:Y:S01]  /*1ee0*/  FMUL R4, R4, R13 ;  /* 0x0000000d04047220 */ /* 0x000fe20000400000 */
[----:B------:R-:W-:Y:S01]  /*1ef0*/  FMUL R8, R8, R15 ;  /* 0x0000000f08087220 */ /* 0x000fe20000400000 */
[----:B------:R-:W-:Y:S01]  /*1f00*/  FMUL R9, R9, R10 ;  /* 0x0000000a09097220 */ /* 0x000fe20000400000 */
[----:B------:R-:W-:Y:S01]  /*1f10*/  FMUL R5, R5, R12 ;  /* 0x0000000c05057220 */ /* 0x000fe20000400000 */
[----:B------:R-:W-:Y:S01]  /*1f20*/  FMUL R7, R7, R26 ;  /* 0x0000001a07077220 */ /* 0x000fe20000400000 */
[----:B------:R-:W-:-:S02]  /*1f30*/  F2FP.BF16.PACK_AB R6, R11, R6 ;  /* 0x000000060b06723e */ /* 0x000fc400000010ff */
[----:B------:R-:W-:Y:S02]  /*1f40*/  F2FP.BF16.PACK_AB R4, R9, R4 ;  /* 0x000000040904723e */ /* 0x000fe400000010ff */
[----:B------:R-:W-:Y:S01]  /*1f50*/  F2FP.BF16.PACK_AB R5, R5, R8 ;  /* 0x000000080505723e */ /* 0x000fe200000010ff */
[----:B------:R-:W-:Y:S01]  /*1f60*/  IMAD.WIDE R8, R36, R35, c[0x0][0x190] ;  /* 0x0000640024087625 */ /* 0x000fe200078e0223 */
[----:B------:R-:W-:Y:S02]  /*1f70*/  F2FP.BF16.PACK_AB R7, R14, R7 ;  /* 0x000000070e07723e */ /* 0x000fe400000010ff */
[----:B------:R-:W-:-:S03]  /*1f80*/  MOV R26, 0x800 ;  /* 0x00000800001a7802 */ /* 0x000fc60000000f00 */
[----:B------:R0:W-:Y:S01]  /*1f90*/  @P2 STG.E.128 [R8.64], R4 ;  /* 0x0000000408002986 */ /* 0x0001e2000c101d04 */
[----:B------:R-:W-:Y:S05]  /*1fa0*/  @P0 BRA `(.L_x_0) ;  /* 0xfffff77000000947 */ /* 0x000fea000383ffff */
[----:B------:R-:W-:Y:S05]  /*1fb0*/  EXIT ;  /* 0x000000000000794d */ /* 0x000fea0003800000 */
.L_x_1:
[----:B------:R-:W-:-:S00]  /*1fc0*/  BRA `(.L_x_1) ;  /* 0xfffffff000007947 */ /* 0x000fc0000383ffff */
[----:B------:R-:W-:-:S00]  /*1fd0*/  NOP ;  /* 0x0000000000007918 */ /* 0x000fc00000000000 */
        /* <DEDUP_REMOVED lines=10> */
.L_x_2:


//--------------------- .nv.global.init           --------------------------
	.section	.nv.global.init,"aw",@progbits
.nv.global.init:
	.type		_$_str,@object
	.size		_$_str,(.L_0 - _$_str)
_$_str:
        /*0000*/ 	.byte	0x5f, 0x5f, 0x43, 0x55, 0x44, 0x41, 0x5f, 0x46, 0x54, 0x5a, 0x00
.L_0:


//--------------------- .nv.shared.triton__0d1d2d3d4d5d6d7de8de --------------------------
	.section	.nv.shared.triton__0d1d2d3d4d5d6d7de8de,"aw",@nobits
	.align	16
